//
// Generated by NVIDIA NVVM Compiler
//
// Compiler Build ID: CL-36424714
// Cuda compilation tools, release 13.0, V13.0.88
// Based on NVVM 20.0.0
//

.version 9.0
.target sm_100
.address_size 64

	// .globl	_ZN8pygpukit3ops2nn24alibi_init_slopes_kernelEPfi

.visible .entry _ZN8pygpukit3ops2nn24alibi_init_slopes_kernelEPfi(
	.param .u64 .ptr .align 1 _ZN8pygpukit3ops2nn24alibi_init_slopes_kernelEPfi_param_0,
	.param .u32 _ZN8pygpukit3ops2nn24alibi_init_slopes_kernelEPfi_param_1
)
{
	.reg .pred 	%p<7>;
	.reg .b32 	%r<12>;
	.reg .b32 	%f<47>;
	.reg .b64 	%rd<5>;

	ld.param.u64 	%rd1, [_ZN8pygpukit3ops2nn24alibi_init_slopes_kernelEPfi_param_0];
	ld.param.u32 	%r2, [_ZN8pygpukit3ops2nn24alibi_init_slopes_kernelEPfi_param_1];
	mov.u32 	%r3, %ctaid.x;
	mov.u32 	%r4, %ntid.x;
	mov.u32 	%r5, %tid.x;
	mad.lo.s32 	%r1, %r3, %r4, %r5;
	setp.ge.s32 	%p1, %r1, %r2;
	@%p1 bra 	$L__BB0_5;
	add.s32 	%r6, %r1, 1;
	cvt.rn.f32.s32 	%f6, %r6;
	mul.f32 	%f7, %f6, 0fC1000000;
	cvt.rn.f32.s32 	%f8, %r2;
	div.rn.f32 	%f1, %f7, %f8;
	setp.eq.f32 	%p2, %f1, 0f00000000;
	mov.f32 	%f46, 0f3F800000;
	@%p2 bra 	$L__BB0_4;
	mov.f32 	%f9, 0f00000000;
	mov.f32 	%f10, 0f3F000000;
	mul.rn.f32 	%f11, %f10, %f9;
	mov.f32 	%f12, 0f3DF6384F;
	mul.rn.f32 	%f13, %f12, %f9;
	mul.f32 	%f14, %f13, 0f40400000;
	fma.rn.f32 	%f15, %f11, 0f3FB8AA3B, 0f00000000;
	add.f32 	%f16, %f15, 0f00000000;
	fma.rn.f32 	%f17, %f14, %f11, %f16;
	fma.rn.f32 	%f18, %f13, 0f00000000, %f17;
	mov.f32 	%f19, 0f3F800000;
	add.rn.f32 	%f20, %f19, %f18;
	mul.rn.f32 	%f21, %f20, %f1;
	cvt.rni.f32.f32 	%f22, %f21;
	sub.f32 	%f23, %f21, %f22;
	neg.f32 	%f24, %f21;
	fma.rn.f32 	%f25, %f20, %f1, %f24;
	mov.f32 	%f26, 0fBF800000;
	add.rn.f32 	%f27, %f20, %f26;
	neg.f32 	%f28, %f27;
	add.rn.f32 	%f29, %f18, %f28;
	fma.rn.f32 	%f30, %f29, %f1, %f25;
	add.f32 	%f31, %f23, %f30;
	setp.gt.f32 	%p3, %f22, 0f00000000;
	selp.b32 	%r7, 0, -2097152000, %p3;
	abs.f32 	%f32, %f1;
	setp.num.f32 	%p4, %f32, %f32;
	setp.lt.f32 	%p5, %f21, 0f00000000;
	selp.f32 	%f33, 0f00000000, 0f7F800000, %p5;
	abs.f32 	%f34, %f21;
	setp.gt.f32 	%p6, %f34, 0f43180000;
	cvt.rzi.s32.f32 	%r8, %f22;
	shl.b32 	%r9, %r8, 23;
	sub.s32 	%r10, %r9, %r7;
	mov.b32 	%f35, %r10;
	add.s32 	%r11, %r7, 2130706432;
	mov.b32 	%f36, %r11;
	fma.rn.f32 	%f37, %f31, 0f391FCB8E, 0f3AAF85ED;
	fma.rn.f32 	%f38, %f37, %f31, 0f3C1D9856;
	fma.rn.f32 	%f39, %f38, %f31, 0f3D6357BB;
	fma.rn.f32 	%f40, %f39, %f31, 0f3E75FDEC;
	fma.rn.f32 	%f41, %f40, %f31, 0f3F317218;
	fma.rn.f32 	%f42, %f41, %f31, 0f3F800000;
	mul.f32 	%f43, %f42, %f36;
	mul.f32 	%f44, %f43, %f35;
	selp.f32 	%f46, %f33, %f44, %p6;
	@%p4 bra 	$L__BB0_4;
	mov.f32 	%f45, 0f40000000;
	add.rn.f32 	%f46, %f45, %f1;
$L__BB0_4:
	cvta.to.global.u64 	%rd2, %rd1;
	mul.wide.s32 	%rd3, %r1, 4;
	add.s64 	%rd4, %rd2, %rd3;
	st.global.f32 	[%rd4], %f46;
$L__BB0_5:
	ret;

}
	// .globl	_ZN8pygpukit3ops2nn29alibi_compute_bias_f32_kernelEPfPKfii
.visible .entry _ZN8pygpukit3ops2nn29alibi_compute_bias_f32_kernelEPfPKfii(
	.param .u64 .ptr .align 1 _ZN8pygpukit3ops2nn29alibi_compute_bias_f32_kernelEPfPKfii_param_0,
	.param .u64 .ptr .align 1 _ZN8pygpukit3ops2nn29alibi_compute_bias_f32_kernelEPfPKfii_param_1,
	.param .u32 _ZN8pygpukit3ops2nn29alibi_compute_bias_f32_kernelEPfPKfii_param_2,
	.param .u32 _ZN8pygpukit3ops2nn29alibi_compute_bias_f32_kernelEPfPKfii_param_3
)
{
	.reg .pred 	%p<3>;
	.reg .b32 	%r<16>;
	.reg .b32 	%f<5>;
	.reg .b64 	%rd<11>;

	ld.param.u64 	%rd4, [_ZN8pygpukit3ops2nn29alibi_compute_bias_f32_kernelEPfPKfii_param_0];
	ld.param.u64 	%rd3, [_ZN8pygpukit3ops2nn29alibi_compute_bias_f32_kernelEPfPKfii_param_1];
	ld.param.u32 	%r4, [_ZN8pygpukit3ops2nn29alibi_compute_bias_f32_kernelEPfPKfii_param_2];
	ld.param.u32 	%r5, [_ZN8pygpukit3ops2nn29alibi_compute_bias_f32_kernelEPfPKfii_param_3];
	cvta.to.global.u64 	%rd1, %rd4;
	mov.u32 	%r6, %ctaid.x;
	mov.u32 	%r7, %ntid.x;
	mov.u32 	%r8, %tid.x;
	mad.lo.s32 	%r1, %r6, %r7, %r8;
	mul.lo.s32 	%r2, %r4, %r4;
	mul.lo.s32 	%r9, %r2, %r5;
	setp.ge.s32 	%p1, %r1, %r9;
	@%p1 bra 	$L__BB1_4;
	cvta.to.global.u64 	%rd5, %rd3;
	div.s32 	%r10, %r1, %r2;
	div.s32 	%r11, %r1, %r4;
	rem.s32 	%r12, %r11, %r4;
	mul.lo.s32 	%r13, %r11, %r4;
	mul.wide.s32 	%rd6, %r10, 4;
	add.s64 	%rd2, %rd5, %rd6;
	sub.s32 	%r14, %r13, %r1;
	add.s32 	%r3, %r12, %r14;
	setp.lt.s32 	%p2, %r3, 0;
	@%p2 bra 	$L__BB1_3;
	ld.global.nc.f32 	%f1, [%rd2];
	neg.f32 	%f2, %f1;
	cvt.rn.f32.u32 	%f3, %r3;
	mul.f32 	%f4, %f3, %f2;
	mul.wide.s32 	%rd9, %r1, 4;
	add.s64 	%rd10, %rd1, %rd9;
	st.global.f32 	[%rd10], %f4;
	bra.uni 	$L__BB1_4;
$L__BB1_3:
	mul.wide.s32 	%rd7, %r1, 4;
	add.s64 	%rd8, %rd1, %rd7;
	mov.b32 	%r15, -831624408;
	st.global.u32 	[%rd8], %r15;
$L__BB1_4:
	ret;

}
	// .globl	_ZN8pygpukit3ops2nn36alibi_compute_bias_causal_f32_kernelEPfPKfii
.visible .entry _ZN8pygpukit3ops2nn36alibi_compute_bias_causal_f32_kernelEPfPKfii(
	.param .u64 .ptr .align 1 _ZN8pygpukit3ops2nn36alibi_compute_bias_causal_f32_kernelEPfPKfii_param_0,
	.param .u64 .ptr .align 1 _ZN8pygpukit3ops2nn36alibi_compute_bias_causal_f32_kernelEPfPKfii_param_1,
	.param .u32 _ZN8pygpukit3ops2nn36alibi_compute_bias_causal_f32_kernelEPfPKfii_param_2,
	.param .u32 _ZN8pygpukit3ops2nn36alibi_compute_bias_causal_f32_kernelEPfPKfii_param_3
)
{
	.reg .pred 	%p<3>;
	.reg .b32 	%r<16>;
	.reg .b32 	%f<5>;
	.reg .b64 	%rd<11>;

	ld.param.u64 	%rd3, [_ZN8pygpukit3ops2nn36alibi_compute_bias_causal_f32_kernelEPfPKfii_param_0];
	ld.param.u64 	%rd2, [_ZN8pygpukit3ops2nn36alibi_compute_bias_causal_f32_kernelEPfPKfii_param_1];
	ld.param.u32 	%r5, [_ZN8pygpukit3ops2nn36alibi_compute_bias_causal_f32_kernelEPfPKfii_param_2];
	ld.param.u32 	%r6, [_ZN8pygpukit3ops2nn36alibi_compute_bias_causal_f32_kernelEPfPKfii_param_3];
	cvta.to.global.u64 	%rd1, %rd3;
	mov.u32 	%r7, %ctaid.x;
	mov.u32 	%r8, %ntid.x;
	mov.u32 	%r9, %tid.x;
	mad.lo.s32 	%r1, %r7, %r8, %r9;
	mul.lo.s32 	%r2, %r5, %r5;
	mul.lo.s32 	%r10, %r2, %r6;
	setp.ge.s32 	%p1, %r1, %r10;
	@%p1 bra 	$L__BB2_4;
	div.s32 	%r11, %r1, %r5;
	rem.s32 	%r3, %r11, %r5;
	mul.lo.s32 	%r12, %r11, %r5;
	sub.s32 	%r4, %r1, %r12;
	setp.lt.s32 	%p2, %r3, %r4;
	@%p2 bra 	$L__BB2_3;
	div.s32 	%r13, %r1, %r2;
	cvta.to.global.u64 	%rd4, %rd2;
	mul.wide.s32 	%rd5, %r13, 4;
	add.s64 	%rd6, %rd4, %rd5;
	ld.global.nc.f32 	%f1, [%rd6];
	neg.f32 	%f2, %f1;
	sub.s32 	%r14, %r3, %r4;
	cvt.rn.f32.s32 	%f3, %r14;
	mul.f32 	%f4, %f3, %f2;
	mul.wide.s32 	%rd7, %r1, 4;
	add.s64 	%rd8, %rd1, %rd7;
	st.global.f32 	[%rd8], %f4;
	bra.uni 	$L__BB2_4;
$L__BB2_3:
	mul.wide.s32 	%rd9, %r1, 4;
	add.s64 	%rd10, %rd1, %rd9;
	mov.b32 	%r15, -831624408;
	st.global.u32 	[%rd10], %r15;
$L__BB2_4:
	ret;

}
	// .globl	_ZN8pygpukit3ops2nn25alibi_add_bias_f32_kernelEPfPKfiiiii
.visible .entry _ZN8pygpukit3ops2nn25alibi_add_bias_f32_kernelEPfPKfiiiii(
	.param .u64 .ptr .align 1 _ZN8pygpukit3ops2nn25alibi_add_bias_f32_kernelEPfPKfiiiii_param_0,
	.param .u64 .ptr .align 1 _ZN8pygpukit3ops2nn25alibi_add_bias_f32_kernelEPfPKfiiiii_param_1,
	.param .u32 _ZN8pygpukit3ops2nn25alibi_add_bias_f32_kernelEPfPKfiiiii_param_2,
	.param .u32 _ZN8pygpukit3ops2nn25alibi_add_bias_f32_kernelEPfPKfiiiii_param_3,
	.param .u32 _ZN8pygpukit3ops2nn25alibi_add_bias_f32_kernelEPfPKfiiiii_param_4,
	.param .u32 _ZN8pygpukit3ops2nn25alibi_add_bias_f32_kernelEPfPKfiiiii_param_5,
	.param .u32 _ZN8pygpukit3ops2nn25alibi_add_bias_f32_kernelEPfPKfiiiii_param_6
)
{
	.reg .pred 	%p<3>;
	.reg .b32 	%r<22>;
	.reg .b32 	%f<6>;
	.reg .b64 	%rd<9>;

	ld.param.u64 	%rd2, [_ZN8pygpukit3ops2nn25alibi_add_bias_f32_kernelEPfPKfiiiii_param_0];
	ld.param.u64 	%rd3, [_ZN8pygpukit3ops2nn25alibi_add_bias_f32_kernelEPfPKfiiiii_param_1];
	ld.param.u32 	%r7, [_ZN8pygpukit3ops2nn25alibi_add_bias_f32_kernelEPfPKfiiiii_param_2];
	ld.param.u32 	%r3, [_ZN8pygpukit3ops2nn25alibi_add_bias_f32_kernelEPfPKfiiiii_param_3];
	ld.param.u32 	%r4, [_ZN8pygpukit3ops2nn25alibi_add_bias_f32_kernelEPfPKfiiiii_param_4];
	ld.param.u32 	%r5, [_ZN8pygpukit3ops2nn25alibi_add_bias_f32_kernelEPfPKfiiiii_param_5];
	ld.param.u32 	%r6, [_ZN8pygpukit3ops2nn25alibi_add_bias_f32_kernelEPfPKfiiiii_param_6];
	mov.u32 	%r8, %ctaid.x;
	mov.u32 	%r9, %ntid.x;
	mov.u32 	%r10, %tid.x;
	mad.lo.s32 	%r1, %r8, %r9, %r10;
	mul.lo.s32 	%r11, %r3, %r7;
	mul.lo.s32 	%r12, %r11, %r4;
	mul.lo.s32 	%r13, %r12, %r5;
	setp.ge.s32 	%p1, %r1, %r13;
	@%p1 bra 	$L__BB3_3;
	cvta.to.global.u64 	%rd4, %rd3;
	mul.lo.s32 	%r14, %r5, %r4;
	div.s32 	%r15, %r1, %r14;
	rem.s32 	%r16, %r15, %r3;
	div.s32 	%r17, %r1, %r5;
	rem.s32 	%r18, %r17, %r4;
	mul.lo.s32 	%r19, %r17, %r5;
	add.s32 	%r20, %r18, %r6;
	sub.s32 	%r21, %r19, %r1;
	add.s32 	%r2, %r20, %r21;
	mul.wide.s32 	%rd5, %r16, 4;
	add.s64 	%rd1, %rd4, %rd5;
	setp.lt.s32 	%p2, %r2, 0;
	@%p2 bra 	$L__BB3_3;
	ld.global.nc.f32 	%f1, [%rd1];
	cvt.rn.f32.u32 	%f2, %r2;
	cvta.to.global.u64 	%rd6, %rd2;
	mul.wide.s32 	%rd7, %r1, 4;
	add.s64 	%rd8, %rd6, %rd7;
	ld.global.f32 	%f3, [%rd8];
	mul.f32 	%f4, %f1, %f2;
	sub.f32 	%f5, %f3, %f4;
	st.global.f32 	[%rd8], %f5;
$L__BB3_3:
	ret;

}


// ===== COMPILED SASS (sm_100) =====

	.target	sm_100

	.elftype	@"ET_EXEC"


//--------------------- .note.nv.tkinfo           --------------------------
	.section	.note.nv.tkinfo,"",@"SHT_NOTE"
	.sectionflags	@"SHF_NOTE_NV_TKINFO"
	.tkinfo
        /*0018*/ 	.word	0x00000002
        /*0030*/ 	.string	""
        /*0030*/ 	.string	"ptxas"
        /*0030*/ 	.string	"Cuda compilation tools, release 13.0, V13.0.88"
        /*0030*/ 	.string	"Build cuda_13.0.r13.0/compiler.36424714_0"
        /*0030*/ 	.string	"-arch sm_100 -m 64 "



//--------------------- .note.nv.cuinfo           --------------------------
	.section	.note.nv.cuinfo,"",@"SHT_NOTE"
	.sectionflags	@"SHF_NOTE_NV_CUINFO"
        /*0018*/ 	.short	0x0002
        /*001a*/ 	.short	0x0064
        /*001c*/ 	.short	0x0082
	.zero		2


//--------------------- .nv.info                  --------------------------
	.section	.nv.info,"",@"SHT_CUDA_INFO"
	.align	4


	//----- nvinfo : EIATTR_REGCOUNT
	.align		4
        /*0000*/ 	.byte	0x04, 0x2f
        /*0002*/ 	.short	(.L_1 - .L_0)
	.align		4
.L_0:
        /*0004*/ 	.word	index@(_ZN8pygpukit3ops2nn24alibi_init_slopes_kernelEPfi)
        /*0008*/ 	.word	0x00000010


	//----- nvinfo : EIATTR_FRAME_SIZE
	.align		4
.L_1:
        /*000c*/ 	.byte	0x04, 0x11
        /*000e*/ 	.short	(.L_3 - .L_2)
	.align		4
.L_2:
        /*0010*/ 	.word	index@($__internal_0_$__cuda_sm3x_div_rn_noftz_f32_slowpath)
        /*0014*/ 	.word	0x00000000


	//----- nvinfo : EIATTR_FRAME_SIZE
	.align		4
.L_3:
        /*0018*/ 	.byte	0x04, 0x11
        /*001a*/ 	.short	(.L_5 - .L_4)
	.align		4
.L_4:
        /*001c*/ 	.word	index@(_ZN8pygpukit3ops2nn24alibi_init_slopes_kernelEPfi)
        /*0020*/ 	.word	0x00000000


	//----- nvinfo : EIATTR_REGCOUNT
	.align		4
.L_5:
        /*0024*/ 	.byte	0x04, 0x2f
        /*0026*/ 	.short	(.L_7 - .L_6)
	.align		4
.L_6:
        /*0028*/ 	.word	index@(_ZN8pygpukit3ops2nn29alibi_compute_bias_f32_kernelEPfPKfii)
        /*002c*/ 	.word	0x00000012


	//----- nvinfo : EIATTR_FRAME_SIZE
	.align		4
.L_7:
        /*0030*/ 	.byte	0x04, 0x11
        /*0032*/ 	.short	(.L_9 - .L_8)
	.align		4
.L_8:
        /*0034*/ 	.word	index@(_ZN8pygpukit3ops2nn29alibi_compute_bias_f32_kernelEPfPKfii)
        /*0038*/ 	.word	0x00000000


	//----- nvinfo : EIATTR_REGCOUNT
	.align		4
.L_9:
        /*003c*/ 	.byte	0x04, 0x2f
        /*003e*/ 	.short	(.L_11 - .L_10)
	.align		4
.L_10:
        /*0040*/ 	.word	index@(_ZN8pygpukit3ops2nn36alibi_compute_bias_causal_f32_kernelEPfPKfii)
        /*0044*/ 	.word	0x0000000f


	//----- nvinfo : EIATTR_FRAME_SIZE
	.align		4
.L_11:
        /*0048*/ 	.byte	0x04, 0x11
        /*004a*/ 	.short	(.L_13 - .L_12)
	.align		4
.L_12:
        /*004c*/ 	.word	index@(_ZN8pygpukit3ops2nn36alibi_compute_bias_causal_f32_kernelEPfPKfii)
        /*0050*/ 	.word	0x00000000


	//----- nvinfo : EIATTR_REGCOUNT
	.align		4
.L_13:
        /*0054*/ 	.byte	0x04, 0x2f
        /*0056*/ 	.short	(.L_15 - .L_14)
	.align		4
.L_14:
        /*0058*/ 	.word	index@(_ZN8pygpukit3ops2nn25alibi_add_bias_f32_kernelEPfPKfiiiii)
        /*005c*/ 	.word	0x00000014


	//----- nvinfo : EIATTR_FRAME_SIZE
	.align		4
.L_15:
        /*0060*/ 	.byte	0x04, 0x11
        /*0062*/ 	.short	(.L_17 - .L_16)
	.align		4
.L_16:
        /*0064*/ 	.word	index@(_ZN8pygpukit3ops2nn25alibi_add_bias_f32_kernelEPfPKfiiiii)
        /*0068*/ 	.word	0x00000000


	//----- nvinfo : EIATTR_MIN_STACK_SIZE
	.align		4
.L_17:
        /*006c*/ 	.byte	0x04, 0x12
        /*006e*/ 	.short	(.L_19 - .L_18)
	.align		4
.L_18:
        /*0070*/ 	.word	index@(_ZN8pygpukit3ops2nn25alibi_add_bias_f32_kernelEPfPKfiiiii)
        /*0074*/ 	.word	0x00000000


	//----- nvinfo : EIATTR_MIN_STACK_SIZE
	.align		4
.L_19:
        /*0078*/ 	.byte	0x04, 0x12
        /*007a*/ 	.short	(.L_21 - .L_20)
	.align		4
.L_20:
        /*007c*/ 	.word	index@(_ZN8pygpukit3ops2nn36alibi_compute_bias_causal_f32_kernelEPfPKfii)
        /*0080*/ 	.word	0x00000000


	//----- nvinfo : EIATTR_MIN_STACK_SIZE
	.align		4
.L_21:
        /*0084*/ 	.byte	0x04, 0x12
        /*0086*/ 	.short	(.L_23 - .L_22)
	.align		4
.L_22:
        /*0088*/ 	.word	index@(_ZN8pygpukit3ops2nn29alibi_compute_bias_f32_kernelEPfPKfii)
        /*008c*/ 	.word	0x00000000


	//----- nvinfo : EIATTR_MIN_STACK_SIZE
	.align		4
.L_23:
        /*0090*/ 	.byte	0x04, 0x12
        /*0092*/ 	.short	(.L_25 - .L_24)
	.align		4
.L_24:
        /*0094*/ 	.word	index@(_ZN8pygpukit3ops2nn24alibi_init_slopes_kernelEPfi)
        /*0098*/ 	.word	0x00000000
.L_25:


//--------------------- .nv.compat                --------------------------
	.section	.nv.compat,"",@"SHT_CUDA_COMPAT_INFO"
	.align	4
        /*0000*/ 	.byte	0x02, 0x09, 0x00, 0x00, 0x02, 0x02, 0x01, 0x00, 0x02, 0x05, 0x05, 0x00, 0x03, 0x07, 0x01, 0x01
        /*0010*/ 	.byte	0x02, 0x03, 0x00, 0x00, 0x02, 0x06, 0x01, 0x00, 0x04, 0x0b, 0x08, 0x00, 0x01, 0x00, 0x00, 0x00
        /*0020*/ 	.byte	0x00, 0x00, 0x00, 0x00


//--------------------- .nv.info._ZN8pygpukit3ops2nn25alibi_add_bias_f32_kernelEPfPKfiiiii --------------------------
	.section	.nv.info._ZN8pygpukit3ops2nn25alibi_add_bias_f32_kernelEPfPKfiiiii,"",@"SHT_CUDA_INFO"
	.sectionflags	@""
	.align	4


	//----- nvinfo : EIATTR_CUDA_API_VERSION
	.align		4
        /*0000*/ 	.byte	0x04, 0x37
        /*0002*/ 	.short	(.L_27 - .L_26)
.L_26:
        /*0004*/ 	.word	0x00000082


	//----- nvinfo : EIATTR_KPARAM_INFO
	.align		4
.L_27:
        /*0008*/ 	.byte	0x04, 0x17
        /*000a*/ 	.short	(.L_29 - .L_28)
.L_28:
        /*000c*/ 	.word	0x00000000
        /*0010*/ 	.short	0x0006
        /*0012*/ 	.short	0x0020
        /*0014*/ 	.byte	0x00, 0xf0, 0x11, 0x00


	//----- nvinfo : EIATTR_KPARAM_INFO
	.align		4
.L_29:
        /*0018*/ 	.byte	0x04, 0x17
        /*001a*/ 	.short	(.L_31 - .L_30)
.L_30:
        /*001c*/ 	.word	0x00000000
        /*0020*/ 	.short	0x0005
        /*0022*/ 	.short	0x001c
        /*0024*/ 	.byte	0x00, 0xf0, 0x11, 0x00


	//----- nvinfo : EIATTR_KPARAM_INFO
	.align		4
.L_31:
        /*0028*/ 	.byte	0x04, 0x17
        /*002a*/ 	.short	(.L_33 - .L_32)
.L_32:
        /*002c*/ 	.word	0x00000000
        /*0030*/ 	.short	0x0004
        /*0032*/ 	.short	0x0018
        /*0034*/ 	.byte	0x00, 0xf0, 0x11, 0x00


	//----- nvinfo : EIATTR_KPARAM_INFO
	.align		4
.L_33:
        /*0038*/ 	.byte	0x04, 0x17
        /*003a*/ 	.short	(.L_35 - .L_34)
.L_34:
        /*003c*/ 	.word	0x00000000
        /*0040*/ 	.short	0x0003
        /*0042*/ 	.short	0x0014
        /*0044*/ 	.byte	0x00, 0xf0, 0x11, 0x00


	//----- nvinfo : EIATTR_KPARAM_INFO
	.align		4
.L_35:
        /*0048*/ 	.byte	0x04, 0x17
        /*004a*/ 	.short	(.L_37 - .L_36)
.L_36:
        /*004c*/ 	.word	0x00000000
        /*0050*/ 	.short	0x0002
        /*0052*/ 	.short	0x0010
        /*0054*/ 	.byte	0x00, 0xf0, 0x11, 0x00


	//----- nvinfo : EIATTR_KPARAM_INFO
	.align		4
.L_37:
        /*0058*/ 	.byte	0x04, 0x17
        /*005a*/ 	.short	(.L_39 - .L_38)
.L_38:
        /*005c*/ 	.word	0x00000000
        /*0060*/ 	.short	0x0001
        /*0062*/ 	.short	0x0008
        /*0064*/ 	.byte	0x00, 0xf5, 0x21, 0x00


	//----- nvinfo : EIATTR_KPARAM_INFO
	.align		4
.L_39:
        /*0068*/ 	.byte	0x04, 0x17
        /*006a*/ 	.short	(.L_41 - .L_40)
.L_40:
        /*006c*/ 	.word	0x00000000
        /*0070*/ 	.short	0x0000
        /*0072*/ 	.short	0x0000
        /*0074*/ 	.byte	0x00, 0xf5, 0x21, 0x00


	//----- nvinfo : EIATTR_SPARSE_MMA_MASK
	.align		4
.L_41:
        /*0078*/ 	.byte	0x03, 0x50
        /*007a*/ 	.short	0x0000


	//----- nvinfo : EIATTR_MAXREG_COUNT
	.align		4
        /*007c*/ 	.byte	0x03, 0x1b
        /*007e*/ 	.short	0x00ff


	//----- nvinfo : EIATTR_MERCURY_ISA_VERSION
	.align		4
        /*0080*/ 	.byte	0x03, 0x5f
        /*0082*/ 	.short	0x0101


	//----- nvinfo : EIATTR_VRC_CTA_INIT_COUNT
	.align		4
        /*0084*/ 	.byte	0x02, 0x4a
	.zero		1
	.zero		1


	//----- nvinfo : EIATTR_EXIT_INSTR_OFFSETS
	.align		4
        /*0088*/ 	.byte	0x04, 0x1c
        /*008a*/ 	.short	(.L_43 - .L_42)


	//   ....[0]....
.L_42:
        /*008c*/ 	.word	0x000000b0


	//   ....[1]....
        /*0090*/ 	.word	0x00000680


	//   ....[2]....
        /*0094*/ 	.word	0x00000770


	//----- nvinfo : EIATTR_CBANK_PARAM_SIZE
	.align		4
.L_43:
        /*0098*/ 	.byte	0x03, 0x19
        /*009a*/ 	.short	0x0024


	//----- nvinfo : EIATTR_PARAM_CBANK
	.align		4
        /*009c*/ 	.byte	0x04, 0x0a
        /*009e*/ 	.short	(.L_45 - .L_44)
	.align		4
.L_44:
        /*00a0*/ 	.word	index@(.nv.constant0._ZN8pygpukit3ops2nn25alibi_add_bias_f32_kernelEPfPKfiiiii)
        /*00a4*/ 	.short	0x0380
        /*00a6*/ 	.short	0x0024


	//----- nvinfo : EIATTR_SW_WAR
	.align		4
.L_45:
        /*00a8*/ 	.byte	0x04, 0x36
        /*00aa*/ 	.short	(.L_47 - .L_46)
.L_46:
        /*00ac*/ 	.word	0x00000008
.L_47:


//--------------------- .nv.info._ZN8pygpukit3ops2nn36alibi_compute_bias_causal_f32_kernelEPfPKfii --------------------------
	.section	.nv.info._ZN8pygpukit3ops2nn36alibi_compute_bias_causal_f32_kernelEPfPKfii,"",@"SHT_CUDA_INFO"
	.sectionflags	@""
	.align	4


	//----- nvinfo : EIATTR_CUDA_API_VERSION
	.align		4
        /*0000*/ 	.byte	0x04, 0x37
        /*0002*/ 	.short	(.L_49 - .L_48)
.L_48:
        /*0004*/ 	.word	0x00000082


	//----- nvinfo : EIATTR_KPARAM_INFO
	.align		4
.L_49:
        /*0008*/ 	.byte	0x04, 0x17
        /*000a*/ 	.short	(.L_51 - .L_50)
.L_50:
        /*000c*/ 	.word	0x00000000
        /*0010*/ 	.short	0x0003
        /*0012*/ 	.short	0x0014
        /*0014*/ 	.byte	0x00, 0xf0, 0x11, 0x00


	//----- nvinfo : EIATTR_KPARAM_INFO
	.align		4
.L_51:
        /*0018*/ 	.byte	0x04, 0x17
        /*001a*/ 	.short	(.L_53 - .L_52)
.L_52:
        /*001c*/ 	.word	0x00000000
        /*0020*/ 	.short	0x0002
        /*0022*/ 	.short	0x0010
        /*0024*/ 	.byte	0x00, 0xf0, 0x11, 0x00


	//----- nvinfo : EIATTR_KPARAM_INFO
	.align		4
.L_53:
        /*0028*/ 	.byte	0x04, 0x17
        /*002a*/ 	.short	(.L_55 - .L_54)
.L_54:
        /*002c*/ 	.word	0x00000000
        /*0030*/ 	.short	0x0001
        /*0032*/ 	.short	0x0008
        /*0034*/ 	.byte	0x00, 0xf5, 0x21, 0x00


	//----- nvinfo : EIATTR_KPARAM_INFO
	.align		4
.L_55:
        /*0038*/ 	.byte	0x04, 0x17
        /*003a*/ 	.short	(.L_57 - .L_56)
.L_56:
        /*003c*/ 	.word	0x00000000
        /*0040*/ 	.short	0x0000
        /*0042*/ 	.short	0x0000
        /*0044*/ 	.byte	0x00, 0xf5, 0x21, 0x00


	//----- nvinfo : EIATTR_SPARSE_MMA_MASK
	.align		4
.L_57:
        /*0048*/ 	.byte	0x03, 0x50
        /*004a*/ 	.short	0x0000


	//----- nvinfo : EIATTR_MAXREG_COUNT
	.align		4
        /*004c*/ 	.byte	0x03, 0x1b
        /*004e*/ 	.short	0x00ff


	//----- nvinfo : EIATTR_MERCURY_ISA_VERSION
	.align		4
        /*0050*/ 	.byte	0x03, 0x5f
        /*0052*/ 	.short	0x0101


	//----- nvinfo : EIATTR_VRC_CTA_INIT_COUNT
	.align		4
        /*0054*/ 	.byte	0x02, 0x4a
	.zero		1
	.zero		1


	//----- nvinfo : EIATTR_EXIT_INSTR_OFFSETS
	.align		4
        /*0058*/ 	.byte	0x04, 0x1c
        /*005a*/ 	.short	(.L_59 - .L_58)


	//   ....[0]....
.L_58:
        /*005c*/ 	.word	0x00000090


	//   ....[1]....
        /*0060*/ 	.word	0x00000530


	//   ....[2]....
        /*0064*/ 	.word	0x00000580


	//----- nvinfo : EIATTR_CRS_STACK_SIZE
	.align		4
.L_59:
        /*0068*/ 	.byte	0x04, 0x1e
        /*006a*/ 	.short	(.L_61 - .L_60)
.L_60:
        /*006c*/ 	.word	0x00000000


	//----- nvinfo : EIATTR_CBANK_PARAM_SIZE
	.align		4
.L_61:
        /*0070*/ 	.byte	0x03, 0x19
        /*0072*/ 	.short	0x0018


	//----- nvinfo : EIATTR_PARAM_CBANK
	.align		4
        /*0074*/ 	.byte	0x04, 0x0a
        /*0076*/ 	.short	(.L_63 - .L_62)
	.align		4
.L_62:
        /*0078*/ 	.word	index@(.nv.constant0._ZN8pygpukit3ops2nn36alibi_compute_bias_causal_f32_kernelEPfPKfii)
        /*007c*/ 	.short	0x0380
        /*007e*/ 	.short	0x0018


	//----- nvinfo : EIATTR_SW_WAR
	.align		4
.L_63:
        /*0080*/ 	.byte	0x04, 0x36
        /*0082*/ 	.short	(.L_65 - .L_64)
.L_64:
        /*0084*/ 	.word	0x00000008
.L_65:


//--------------------- .nv.info._ZN8pygpukit3ops2nn29alibi_compute_bias_f32_kernelEPfPKfii --------------------------
	.section	.nv.info._ZN8pygpukit3ops2nn29alibi_compute_bias_f32_kernelEPfPKfii,"",@"SHT_CUDA_INFO"
	.sectionflags	@""
	.align	4


	//----- nvinfo : EIATTR_CUDA_API_VERSION
	.align		4
        /*0000*/ 	.byte	0x04, 0x37
        /*0002*/ 	.short	(.L_67 - .L_66)
.L_66:
        /*0004*/ 	.word	0x00000082


	//----- nvinfo : EIATTR_KPARAM_INFO
	.align		4
.L_67:
        /*0008*/ 	.byte	0x04, 0x17
        /*000a*/ 	.short	(.L_69 - .L_68)
.L_68:
        /*000c*/ 	.word	0x00000000
        /*0010*/ 	.short	0x0003
        /*0012*/ 	.short	0x0014
        /*0014*/ 	.byte	0x00, 0xf0, 0x11, 0x00


	//----- nvinfo : EIATTR_KPARAM_INFO
	.align		4
.L_69:
        /*0018*/ 	.byte	0x04, 0x17
        /*001a*/ 	.short	(.L_71 - .L_70)
.L_70:
        /*001c*/ 	.word	0x00000000
        /*0020*/ 	.short	0x0002
        /*0022*/ 	.short	0x0010
        /*0024*/ 	.byte	0x00, 0xf0, 0x11, 0x00


	//----- nvinfo : EIATTR_KPARAM_INFO
	.align		4
.L_71:
        /*0028*/ 	.byte	0x04, 0x17
        /*002a*/ 	.short	(.L_73 - .L_72)
.L_72:
        /*002c*/ 	.word	0x00000000
        /*0030*/ 	.short	0x0001
        /*0032*/ 	.short	0x0008
        /*0034*/ 	.byte	0x00, 0xf5, 0x21, 0x00


	//----- nvinfo : EIATTR_KPARAM_INFO
	.align		4
.L_73:
        /*0038*/ 	.byte	0x04, 0x17
        /*003a*/ 	.short	(.L_75 - .L_74)
.L_74:
        /*003c*/ 	.word	0x00000000
        /*0040*/ 	.short	0x0000
        /*0042*/ 	.short	0x0000
        /*0044*/ 	.byte	0x00, 0xf5, 0x21, 0x00


	//----- nvinfo : EIATTR_SPARSE_MMA_MASK
	.align		4
.L_75:
        /*0048*/ 	.byte	0x03, 0x50
        /*004a*/ 	.short	0x0000


	//----- nvinfo : EIATTR_MAXREG_COUNT
	.align		4
        /*004c*/ 	.byte	0x03, 0x1b
        /*004e*/ 	.short	0x00ff


	//----- nvinfo : EIATTR_MERCURY_ISA_VERSION
	.align		4
        /*0050*/ 	.byte	0x03, 0x5f
        /*0052*/ 	.short	0x0101


	//----- nvinfo : EIATTR_VRC_CTA_INIT_COUNT
	.align		4
        /*0054*/ 	.byte	0x02, 0x4a
	.zero		1
	.zero		1


	//----- nvinfo : EIATTR_EXIT_INSTR_OFFSETS
	.align		4
        /*0058*/ 	.byte	0x04, 0x1c
        /*005a*/ 	.short	(.L_77 - .L_76)


	//   ....[0]....
.L_76:
        /*005c*/ 	.word	0x00000090


	//   ....[1]....
        /*0060*/ 	.word	0x00000530


	//   ....[2]....
        /*0064*/ 	.word	0x00000580


	//----- nvinfo : EIATTR_CRS_STACK_SIZE
	.align		4
.L_77:
        /*0068*/ 	.byte	0x04, 0x1e
        /*006a*/ 	.short	(.L_79 - .L_78)
.L_78:
        /*006c*/ 	.word	0x00000000


	//----- nvinfo : EIATTR_CBANK_PARAM_SIZE
	.align		4
.L_79:
        /*0070*/ 	.byte	0x03, 0x19
        /*0072*/ 	.short	0x0018


	//----- nvinfo : EIATTR_PARAM_CBANK
	.align		4
        /*0074*/ 	.byte	0x04, 0x0a
        /*0076*/ 	.short	(.L_81 - .L_80)
	.align		4
.L_80:
        /*0078*/ 	.word	index@(.nv.constant0._ZN8pygpukit3ops2nn29alibi_compute_bias_f32_kernelEPfPKfii)
        /*007c*/ 	.short	0x0380
        /*007e*/ 	.short	0x0018


	//----- nvinfo : EIATTR_SW_WAR
	.align		4
.L_81:
        /*0080*/ 	.byte	0x04, 0x36
        /*0082*/ 	.short	(.L_83 - .L_82)
.L_82:
        /*0084*/ 	.word	0x00000008
.L_83:


//--------------------- .nv.info._ZN8pygpukit3ops2nn24alibi_init_slopes_kernelEPfi --------------------------
	.section	.nv.info._ZN8pygpukit3ops2nn24alibi_init_slopes_kernelEPfi,"",@"SHT_CUDA_INFO"
	.sectionflags	@""
	.align	4


	//----- nvinfo : EIATTR_CUDA_API_VERSION
	.align		4
        /*0000*/ 	.byte	0x04, 0x37
        /*0002*/ 	.short	(.L_85 - .L_84)
.L_84:
        /*0004*/ 	.word	0x00000082


	//----- nvinfo : EIATTR_KPARAM_INFO
	.align		4
.L_85:
        /*0008*/ 	.byte	0x04, 0x17
        /*000a*/ 	.short	(.L_87 - .L_86)
.L_86:
        /*000c*/ 	.word	0x00000000
        /*0010*/ 	.short	0x0001
        /*0012*/ 	.short	0x0008
        /*0014*/ 	.byte	0x00, 0xf0, 0x11, 0x00


	//----- nvinfo : EIATTR_KPARAM_INFO
	.align		4
.L_87:
        /*0018*/ 	.byte	0x04, 0x17
        /*001a*/ 	.short	(.L_89 - .L_88)
.L_88:
        /*001c*/ 	.word	0x00000000
        /*0020*/ 	.short	0x0000
        /*0022*/ 	.short	0x0000
        /*0024*/ 	.byte	0x00, 0xf5, 0x21, 0x00


	//----- nvinfo : EIATTR_SPARSE_MMA_MASK
	.align		4
.L_89:
        /*0028*/ 	.byte	0x03, 0x50
        /*002a*/ 	.short	0x0000


	//----- nvinfo : EIATTR_MAXREG_COUNT
	.align		4
        /*002c*/ 	.byte	0x03, 0x1b
        /*002e*/ 	.short	0x00ff


	//----- nvinfo : EIATTR_MERCURY_ISA_VERSION
	.align		4
        /*0030*/ 	.byte	0x03, 0x5f
        /*0032*/ 	.short	0x0101


	//----- nvinfo : EIATTR_VRC_CTA_INIT_COUNT
	.align		4
        /*0034*/ 	.byte	0x02, 0x4a
	.zero		1
	.zero		1


	//----- nvinfo : EIATTR_EXIT_INSTR_OFFSETS
	.align		4
        /*0038*/ 	.byte	0x04, 0x1c
        /*003a*/ 	.short	(.L_91 - .L_90)


	//   ....[0]....
.L_90:
        /*003c*/ 	.word	0x00000070


	//   ....[1]....
        /*0040*/ 	.word	0x00000420


	//----- nvinfo : EIATTR_CRS_STACK_SIZE
	.align		4
.L_91:
        /*0044*/ 	.byte	0x04, 0x1e
        /*0046*/ 	.short	(.L_93 - .L_92)
.L_92:
        /*0048*/ 	.word	0x00000000


	//----- nvinfo : EIATTR_CBANK_PARAM_SIZE
	.align		4
.L_93:
        /*004c*/ 	.byte	0x03, 0x19
        /*004e*/ 	.short	0x000c


	//----- nvinfo : EIATTR_PARAM_CBANK
	.align		4
        /*0050*/ 	.byte	0x04, 0x0a
        /*0052*/ 	.short	(.L_95 - .L_94)
	.align		4
.L_94:
        /*0054*/ 	.word	index@(.nv.constant0._ZN8pygpukit3ops2nn24alibi_init_slopes_kernelEPfi)
        /*0058*/ 	.short	0x0380
        /*005a*/ 	.short	0x000c


	//----- nvinfo : EIATTR_SW_WAR
	.align		4
.L_95:
        /*005c*/ 	.byte	0x04, 0x36
        /*005e*/ 	.short	(.L_97 - .L_96)
.L_96:
        /*0060*/ 	.word	0x00000008
.L_97:


//--------------------- .nv.callgraph             --------------------------
	.section	.nv.callgraph,"",@"SHT_CUDA_CALLGRAPH"
	.align	4
	.sectionentsize	8
	.align		4
        /*0000*/ 	.word	0x00000000
	.align		4
        /*0004*/ 	.word	0xffffffff
	.align		4
        /*0008*/ 	.word	0x00000000
	.align		4
        /*000c*/ 	.word	0xfffffffe
	.align		4
        /*0010*/ 	.word	0x00000000
	.align		4
        /*0014*/ 	.word	0xfffffffd
	.align		4
        /*0018*/ 	.word	0x00000000
	.align		4
        /*001c*/ 	.word	0xfffffffc


//--------------------- .text._ZN8pygpukit3ops2nn25alibi_add_bias_f32_kernelEPfPKfiiiii --------------------------
	.section	.text._ZN8pygpukit3ops2nn25alibi_add_bias_f32_kernelEPfPKfiiiii,"ax",@progbits
	.align	128
        .global         _ZN8pygpukit3ops2nn25alibi_add_bias_f32_kernelEPfPKfiiiii
        .type           _ZN8pygpukit3ops2nn25alibi_add_bias_f32_kernelEPfPKfiiiii,@function
        .size           _ZN8pygpukit3ops2nn25alibi_add_bias_f32_kernelEPfPKfiiiii,(.L_x_22 - _ZN8pygpukit3ops2nn25alibi_add_bias_f32_kernelEPfPKfiiiii)
        .other          _ZN8pygpukit3ops2nn25alibi_add_bias_f32_kernelEPfPKfiiiii,@"STO_CUDA_ENTRY STV_DEFAULT"
_ZN8pygpukit3ops2nn25alibi_add_bias_f32_kernelEPfPKfiiiii:
.text._ZN8pygpukit3ops2nn25alibi_add_bias_f32_kernelEPfPKfiiiii:
[----:B------:R-:W-:Y:S01]  /*0000*/  LDC R1, c[0x0][0x37c] ;  /* 0x0000df00ff017b82 */ /* 0x000fe20000000800 */
[----:B------:R-:W0:Y:S07]  /*0010*/  S2R R9, SR_TID.X ;  /* 0x0000000000097919 */ /* 0x000e2e0000002100 */
[----:B------:R-:W1:Y:S08]  /*0020*/  LDC.64 R2, c[0x0][0x390] ;  /* 0x0000e400ff027b82 */ /* 0x000e700000000a00 */
[----:B------:R-:W2:Y:S08]  /*0030*/  LDC.64 R4, c[0x0][0x398] ;  /* 0x0000e600ff047b82 */ /* 0x000eb00000000a00 */
[----:B------:R-:W0:Y:S08]  /*0040*/  S2UR UR4, SR_CTAID.X ;  /* 0x00000000000479c3 */ /* 0x000e300000002500 */
[----:B------:R-:W0:Y:S01]  /*0050*/  LDC R0, c[0x0][0x360] ;  /* 0x0000d800ff007b82 */ /* 0x000e220000000800 */
[----:B-1----:R-:W-:-:S04]  /*0060*/  IMAD R7, R3, R2, RZ ;  /* 0x0000000203077224 */ /* 0x002fc800078e02ff */
[----:B--2---:R-:W-:-:S04]  /*0070*/  IMAD R2, R7, R4, RZ ;  /* 0x0000000407027224 */ /* 0x004fc800078e02ff */
[----:B------:R-:W-:Y:S02]  /*0080*/  IMAD R7, R2, R5, RZ ;  /* 0x0000000502077224 */ /* 0x000fe400078e02ff */
[----:B0-----:R-:W-:-:S05]  /*0090*/  IMAD R0, R0, UR4, R9 ;  /* 0x0000000400007c24 */ /* 0x001fca000f8e0209 */
[----:B------:R-:W-:-:S13]  /*00a0*/  ISETP.GE.AND P0, PT, R0, R7, PT ;  /* 0x000000070000720c */ /* 0x000fda0003f06270 */
[----:B------:R-:W-:Y:S05]  /*00b0*/  @P0 EXIT ;  /* 0x000000000000094d */ /* 0x000fea0003800000 */
[-C--:B------:R-:W-:Y:S01]  /*00c0*/  IABS R7, R5.reuse ;  /* 0x0000000500077213 */ /* 0x080fe20000000000 */
[----:B------:R-:W-:Y:S01]  /*00d0*/  IMAD R9, R4, R5, RZ ;  /* 0x0000000504097224 */ /* 0x000fe200078e02ff */
[----:B------:R-:W-:Y:S01]  /*00e0*/  IABS R2, R4 ;  /* 0x0000000400027213 */ /* 0x000fe20000000000 */
[----:B------:R-:W0:Y:S01]  /*00f0*/  LDCU UR4, c[0x0][0x3a0] ;  /* 0x00007400ff0477ac */ /* 0x000e220008000800 */
[----:B------:R-:W1:Y:S02]  /*0100*/  I2F.RP R6, R7 ;  /* 0x0000000700067306 */ /* 0x000e640000209400 */
[-C--:B------:R-:W-:Y:S02]  /*0110*/  IABS R10, R9.reuse ;  /* 0x00000009000a7213 */ /* 0x080fe40000000000 */
[----:B------:R-:W-:-:S04]  /*0120*/  IABS R16, R9 ;  /* 0x0000000900107213 */ /* 0x000fc80000000000 */
[----:B------:R-:W2:Y:S01]  /*0130*/  I2F.RP R8, R10 ;  /* 0x0000000a00087306 */ /* 0x000ea20000209400 */
[----:B------:R-:W-:-:S07]  /*0140*/  IMAD.MOV R16, RZ, RZ, -R16 ;  /* 0x000000ffff107224 */ /* 0x000fce00078e0a10 */
[----:B-1----:R-:W1:Y:S08]  /*0150*/  MUFU.RCP R6, R6 ;  /* 0x0000000600067308 */ /* 0x002e700000001000 */
[----:B--2---:R-:W2:Y:S08]  /*0160*/  MUFU.RCP R8, R8 ;  /* 0x0000000800087308 */ /* 0x004eb00000001000 */
[----:B------:R-:W3:Y:S01]  /*0170*/  I2F.RP R14, R2 ;  /* 0x00000002000e7306 */ /* 0x000ee20000209400 */
[----:B-1----:R-:W-:-:S07]  /*0180*/  VIADD R12, R6, 0xffffffe ;  /* 0x0ffffffe060c7836 */ /* 0x002fce0000000000 */
[----:B------:R1:W4:Y:S01]  /*0190*/  F2I.FTZ.U32.TRUNC.NTZ R13, R12 ;  /* 0x0000000c000d7305 */ /* 0x000322000021f000 */
[----:B--2---:R-:W-:-:S07]  /*01a0*/  VIADD R8, R8, 0xffffffe ;  /* 0x0ffffffe08087836 */ /* 0x004fce0000000000 */
[----:B---3--:R-:W2:Y:S01]  /*01b0*/  MUFU.RCP R14, R14 ;  /* 0x0000000e000e7308 */ /* 0x008ea20000001000 */
[----:B-1----:R-:W-:Y:S02]  /*01c0*/  HFMA2 R12, -RZ, RZ, 0, 0 ;  /* 0x00000000ff0c7431 */ /* 0x002fe400000001ff */
[----:B----4-:R-:W-:-:S04]  /*01d0*/  IMAD.MOV R6, RZ, RZ, -R13 ;  /* 0x000000ffff067224 */ /* 0x010fc800078e0a0d */
[----:B------:R-:W-:Y:S01]  /*01e0*/  IMAD R11, R6, R7, RZ ;  /* 0x00000007060b7224 */ /* 0x000fe200078e02ff */
[----:B------:R-:W-:-:S03]  /*01f0*/  IABS R6, R0 ;  /* 0x0000000000067213 */ /* 0x000fc60000000000 */
[----:B------:R-:W-:Y:S02]  /*0200*/  IMAD.HI.U32 R11, R13, R11, R12 ;  /* 0x0000000b0d0b7227 */ /* 0x000fe400078e000c */
[----:B------:R1:W3:Y:S02]  /*0210*/  F2I.FTZ.U32.TRUNC.NTZ R13, R8 ;  /* 0x00000008000d7305 */ /* 0x0002e4000021f000 */
[----:B--2---:R-:W-:Y:S01]  /*0220*/  VIADD R15, R14, 0xffffffe ;  /* 0x0ffffffe0e0f7836 */ /* 0x004fe20000000000 */
[----:B------:R-:W-:Y:S01]  /*0230*/  LOP3.LUT R14, R0, R5, RZ, 0x3c, !PT ;  /* 0x00000005000e7212 */ /* 0x000fe200078e3cff */
[----:B------:R-:W-:-:S03]  /*0240*/  IMAD.HI.U32 R11, R11, R6, RZ ;  /* 0x000000060b0b7227 */ /* 0x000fc600078e00ff */
[----:B------:R-:W-:Y:S01]  /*0250*/  ISETP.GE.AND P1, PT, R14, RZ, PT ;  /* 0x000000ff0e00720c */ /* 0x000fe20003f26270 */
[----:B------:R-:W-:Y:S01]  /*0260*/  IMAD.MOV R12, RZ, RZ, -R11 ;  /* 0x000000ffff0c7224 */ /* 0x000fe200078e0a0b */
[----:B-1----:R-:W-:Y:S01]  /*0270*/  IABS R8, R3 ;  /* 0x0000000300087213 */ /* 0x002fe20000000000 */
[----:B------:R-:W-:Y:S02]  /*0280*/  IMAD.MOV.U32 R14, RZ, RZ, R16 ;  /* 0x000000ffff0e7224 */ /* 0x000fe400078e0010 */
[----:B------:R-:W-:Y:S01]  /*0290*/  IMAD R12, R7, R12, R6 ;  /* 0x0000000c070c7224 */ /* 0x000fe200078e0206 */
[----:B---3--:R-:W-:-:S04]  /*02a0*/  IADD3 R17, PT, PT, RZ, -R13, RZ ;  /* 0x8000000dff117210 */ /* 0x008fc80007ffe0ff */
[----:B------:R-:W-:Y:S01]  /*02b0*/  ISETP.GT.U32.AND P2, PT, R7, R12, PT ;  /* 0x0000000c0700720c */ /* 0x000fe20003f44070 */
[----:B------:R-:W-:-:S12]  /*02c0*/  IMAD R17, R17, R10, RZ ;  /* 0x0000000a11117224 */ /* 0x000fd800078e02ff */
[----:B------:R-:W-:Y:S01]  /*02d0*/  @!P2 IMAD.IADD R12, R12, 0x1, -R7 ;  /* 0x000000010c0ca824 */ /* 0x000fe200078e0a07 */
[----:B------:R-:W-:Y:S02]  /*02e0*/  @!P2 IADD3 R11, PT, PT, R11, 0x1, RZ ;  /* 0x000000010b0ba810 */ /* 0x000fe40007ffe0ff */
[----:B------:R-:W-:Y:S02]  /*02f0*/  ISETP.NE.AND P2, PT, R5, RZ, PT ;  /* 0x000000ff0500720c */ /* 0x000fe40003f45270 */
[----:B------:R-:W-:Y:S02]  /*0300*/  ISETP.GE.U32.AND P0, PT, R12, R7, PT ;  /* 0x000000070c00720c */ /* 0x000fe40003f06070 */
[----:B------:R-:W-:Y:S01]  /*0310*/  MOV R12, RZ ;  /* 0x000000ff000c7202 */ /* 0x000fe20000000f00 */
[----:B------:R1:W2:Y:S04]  /*0320*/  F2I.FTZ.U32.TRUNC.NTZ R7, R15 ;  /* 0x0000000f00077305 */ /* 0x0002a8000021f000 */
[----:B------:R-:W-:-:S04]  /*0330*/  IMAD.HI.U32 R13, R13, R17, R12 ;  /* 0x000000110d0d7227 */ /* 0x000fc800078e000c */
[----:B------:R-:W3:Y:S02]  /*0340*/  I2F.RP R12, R8 ;  /* 0x00000008000c7306 */ /* 0x000ee40000209400 */
[----:B------:R-:W-:-:S04]  /*0350*/  IMAD.HI.U32 R13, R13, R6, RZ ;  /* 0x000000060d0d7227 */ /* 0x000fc800078e00ff */
[----:B-1----:R-:W-:Y:S02]  /*0360*/  IMAD R15, R13, R14, R6 ;  /* 0x0000000e0d0f7224 */ /* 0x002fe400078e0206 */
[----:B------:R-:W-:Y:S02]  /*0370*/  @P0 VIADD R11, R11, 0x1 ;  /* 0x000000010b0b0836 */ /* 0x000fe40000000000 */
[--C-:B--2---:R-:W-:Y:S01]  /*0380*/  IMAD.MOV R17, RZ, RZ, -R7.reuse ;  /* 0x000000ffff117224 */ /* 0x104fe200078e0a07 */
[----:B------:R-:W-:Y:S01]  /*0390*/  ISETP.GT.U32.AND P0, PT, R10, R15, PT ;  /* 0x0000000f0a00720c */ /* 0x000fe20003f04070 */
[----:B------:R-:W-:Y:S01]  /*03a0*/  IMAD.MOV.U32 R6, RZ, RZ, RZ ;  /* 0x000000ffff067224 */ /* 0x000fe200078e00ff */
[----:B------:R-:W-:Y:S01]  /*03b0*/  @!P1 IADD3 R11, PT, PT, -R11, RZ, RZ ;  /* 0x000000ff0b0b9210 */ /* 0x000fe20007ffe1ff */
[----:B------:R-:W-:Y:S01]  /*03c0*/  IMAD R17, R17, R2, RZ ;  /* 0x0000000211117224 */ /* 0x000fe200078e02ff */
[----:B------:R-:W-:Y:S01]  /*03d0*/  @!P2 LOP3.LUT R11, RZ, R5, RZ, 0x33, !PT ;  /* 0x00000005ff0ba212 */ /* 0x000fe200078e33ff */
[----:B---3--:R-:W1:Y:S02]  /*03e0*/  MUFU.RCP R12, R12 ;  /* 0x0000000c000c7308 */ /* 0x008e640000001000 */
[----:B------:R-:W-:Y:S01]  /*03f0*/  IMAD.HI.U32 R6, R7, R17, R6 ;  /* 0x0000001107067227 */ /* 0x000fe200078e0006 */
[----:B------:R-:W-:-:S04]  /*0400*/  IABS R14, R11 ;  /* 0x0000000b000e7213 */ /* 0x000fc80000000000 */
[----:B------:R-:W-:Y:S01]  /*0410*/  MOV R17, R14 ;  /* 0x0000000e00117202 */ /* 0x000fe20000000f00 */
[----:B------:R-:W-:Y:S01]  /*0420*/  @!P0 IMAD.IADD R15, R15, 0x1, -R10 ;  /* 0x000000010f0f8824 */ /* 0x000fe200078e0a0a */
[----:B------:R-:W-:Y:S02]  /*0430*/  @!P0 IADD3 R13, PT, PT, R13, 0x1, RZ ;  /* 0x000000010d0d8810 */ /* 0x000fe40007ffe0ff */
[----:B------:R-:W-:Y:S02]  /*0440*/  ISETP.NE.AND P0, PT, R9, RZ, PT ;  /* 0x000000ff0900720c */ /* 0x000fe40003f05270 */
[----:B------:R-:W-:Y:S01]  /*0450*/  ISETP.GE.U32.AND P2, PT, R15, R10, PT ;  /* 0x0000000a0f00720c */ /* 0x000fe20003f46070 */
[----:B------:R-:W-:Y:S01]  /*0460*/  IMAD.HI.U32 R10, R6, R17, RZ ;  /* 0x00000011060a7227 */ /* 0x000fe200078e00ff */
[----:B------:R-:W-:-:S03]  /*0470*/  LOP3.LUT R6, R0, R9, RZ, 0x3c, !PT ;  /* 0x0000000900067212 */ /* 0x000fc600078e3cff */
[----:B------:R-:W-:Y:S01]  /*0480*/  IMAD.MOV R10, RZ, RZ, -R10 ;  /* 0x000000ffff0a7224 */ /* 0x000fe200078e0a0a */
[----:B------:R-:W-:Y:S01]  /*0490*/  ISETP.GE.AND P1, PT, R6, RZ, PT ;  /* 0x000000ff0600720c */ /* 0x000fe20003f26270 */
[----:B-1----:R-:W-:Y:S02]  /*04a0*/  VIADD R12, R12, 0xffffffe ;  /* 0x0ffffffe0c0c7836 */ /* 0x002fe40000000000 */
[C---:B------:R-:W-:Y:S02]  /*04b0*/  IMAD R15, R2.reuse, R10, R17 ;  /* 0x0000000a020f7224 */ /* 0x040fe400078e0211 */
[----:B------:R-:W1:Y:S01]  /*04c0*/  F2I.FTZ.U32.TRUNC.NTZ R7, R12 ;  /* 0x0000000c00077305 */ /* 0x000e62000021f000 */
[----:B------:R-:W-:Y:S02]  /*04d0*/  IMAD.MOV.U32 R6, RZ, RZ, RZ ;  /* 0x000000ffff067224 */ /* 0x000fe400078e00ff */
[----:B------:R-:W-:Y:S01]  /*04e0*/  @P2 VIADD R13, R13, 0x1 ;  /* 0x000000010d0d2836 */ /* 0x000fe20000000000 */
[----:B------:R-:W-:-:S04]  /*04f0*/  ISETP.GT.U32.AND P2, PT, R2, R15, PT ;  /* 0x0000000f0200720c */ /* 0x000fc80003f44070 */
[----:B------:R-:W-:Y:S01]  /*0500*/  @!P1 IMAD.MOV R13, RZ, RZ, -R13 ;  /* 0x000000ffff0d9224 */ /* 0x000fe200078e0a0d */
[----:B------:R-:W-:Y:S02]  /*0510*/  @!P0 LOP3.LUT R13, RZ, R9, RZ, 0x33, !PT ;  /* 0x00000009ff0d8212 */ /* 0x000fe400078e33ff */
[----:B------:R-:W-:Y:S02]  /*0520*/  ISETP.NE.AND P0, PT, R4, RZ, PT ;  /* 0x000000ff0400720c */ /* 0x000fe40003f05270 */
[----:B------:R-:W-:Y:S02]  /*0530*/  IABS R10, R13 ;  /* 0x0000000d000a7213 */ /* 0x000fe40000000000 */
[----:B-1----:R-:W-:Y:S02]  /*0540*/  IADD3 R17, PT, PT, RZ, -R7, RZ ;  /* 0x80000007ff117210 */ /* 0x002fe40007ffe0ff */
[----:B------:R-:W-:Y:S02]  /*0550*/  @!P2 IADD3 R15, PT, PT, R15, -R2, RZ ;  /* 0x800000020f0fa210 */ /* 0x000fe40007ffe0ff */
[----:B------:R-:W-:Y:S01]  /*0560*/  ISETP.GE.AND P2, PT, R11, RZ, PT ;  /* 0x000000ff0b00720c */ /* 0x000fe20003f46270 */
[----:B------:R-:W-:Y:S01]  /*0570*/  IMAD R9, R17, R8, RZ ;  /* 0x0000000811097224 */ /* 0x000fe200078e02ff */
[----:B------:R-:W-:-:S03]  /*0580*/  ISETP.GT.U32.AND P1, PT, R2, R15, PT ;  /* 0x0000000f0200720c */ /* 0x000fc60003f24070 */
[----:B------:R-:W-:Y:S01]  /*0590*/  IMAD.HI.U32 R6, R7, R9, R6 ;  /* 0x0000000907067227 */ /* 0x000fe200078e0006 */
[----:B------:R-:W-:-:S05]  /*05a0*/  MOV R9, R10 ;  /* 0x0000000a00097202 */ /* 0x000fca0000000f00 */
[----:B------:R-:W-:-:S04]  /*05b0*/  IMAD.HI.U32 R6, R6, R9, RZ ;  /* 0x0000000906067227 */ /* 0x000fc800078e00ff */
[----:B------:R-:W-:Y:S01]  /*05c0*/  @!P1 IADD3 R15, PT, PT, R15, -R2, RZ ;  /* 0x800000020f0f9210 */ /* 0x000fe20007ffe0ff */
[----:B------:R-:W-:Y:S02]  /*05d0*/  IMAD.MOV R6, RZ, RZ, -R6 ;  /* 0x000000ffff067224 */ /* 0x000fe400078e0a06 */
[----:B------:R-:W-:Y:S02]  /*05e0*/  IMAD R2, R11, R5, -R0 ;  /* 0x000000050b027224 */ /* 0x000fe400078e0a00 */
[----:B------:R-:W-:Y:S01]  /*05f0*/  @!P2 IMAD.MOV R15, RZ, RZ, -R15 ;  /* 0x000000ffff0fa224 */ /* 0x000fe200078e0a0f */
[----:B------:R-:W-:Y:S01]  /*0600*/  @!P0 LOP3.LUT R15, RZ, R4, RZ, 0x33, !PT ;  /* 0x00000004ff0f8212 */ /* 0x000fe200078e33ff */
[----:B------:R-:W-:Y:S01]  /*0610*/  IMAD R9, R8, R6, R9 ;  /* 0x0000000608097224 */ /* 0x000fe200078e0209 */
[----:B------:R-:W1:Y:S02]  /*0620*/  LDC.64 R4, c[0x0][0x388] ;  /* 0x0000e200ff047b82 */ /* 0x000e640000000a00 */
[----:B0-----:R-:W-:-:S02]  /*0630*/  IADD3 R15, PT, PT, R2, UR4, R15 ;  /* 0x00000004020f7c10 */ /* 0x001fc4000fffe00f */
[----:B------:R-:W-:Y:S02]  /*0640*/  ISETP.GT.U32.AND P1, PT, R8, R9, PT ;  /* 0x000000090800720c */ /* 0x000fe40003f24070 */
[----:B------:R-:W-:-:S11]  /*0650*/  ISETP.GE.AND P2, PT, R15, RZ, PT ;  /* 0x000000ff0f00720c */ /* 0x000fd60003f46270 */
[----:B------:R-:W-:-:S04]  /*0660*/  @!P1 IADD3 R9, PT, PT, R9, -R8, RZ ;  /* 0x8000000809099210 */ /* 0x000fc80007ffe0ff */
[----:B------:R-:W-:Y:S01]  /*0670*/  ISETP.GT.U32.AND P0, PT, R8, R9, PT ;  /* 0x000000090800720c */ /* 0x000fe20003f04070 */
[----:B------:R-:W-:-:S12]  /*0680*/  @!P2 EXIT ;  /* 0x000000000000a94d */ /* 0x000fd80003800000 */
[----:B------:R-:W0:Y:S01]  /*0690*/  LDC.64 R6, c[0x0][0x380] ;  /* 0x0000e000ff067b82 */ /* 0x000e220000000a00 */
[----:B------:R-:W-:Y:S01]  /*06a0*/  ISETP.GE.AND P1, PT, R13, RZ, PT ;  /* 0x000000ff0d00720c */ /* 0x000fe20003f26270 */
[----:B------:R-:W-:Y:S01]  /*06b0*/  @!P0 IMAD.IADD R9, R9, 0x1, -R8 ;  /* 0x0000000109098824 */ /* 0x000fe200078e0a08 */
[----:B------:R-:W-:Y:S01]  /*06c0*/  ISETP.NE.AND P0, PT, R3, RZ, PT ;  /* 0x000000ff0300720c */ /* 0x000fe20003f05270 */
[----:B------:R-:W2:Y:S10]  /*06d0*/  LDCU.64 UR4, c[0x0][0x358] ;  /* 0x00006b00ff0477ac */ /* 0x000eb40008000a00 */
[----:B------:R-:W-:-:S02]  /*06e0*/  @!P1 IADD3 R9, PT, PT, -R9, RZ, RZ ;  /* 0x000000ff09099210 */ /* 0x000fc40007ffe1ff */
[----:B------:R-:W-:-:S05]  /*06f0*/  @!P0 LOP3.LUT R9, RZ, R3, RZ, 0x33, !PT ;  /* 0x00000003ff098212 */ /* 0x000fca00078e33ff */
[----:B-1----:R-:W-:-:S04]  /*0700*/  IMAD.WIDE R4, R9, 0x4, R4 ;  /* 0x0000000409047825 */ /* 0x002fc800078e0204 */
[----:B0-----:R-:W-:Y:S02]  /*0710*/  IMAD.WIDE R2, R0, 0x4, R6 ;  /* 0x0000000400027825 */ /* 0x001fe400078e0206 */
[----:B--2---:R-:W2:Y:S04]  /*0720*/  LDG.E.CONSTANT R4, desc[UR4][R4.64] ;  /* 0x0000000404047981 */ /* 0x004ea8000c1e9900 */
[----:B------:R-:W2:Y:S01]  /*0730*/  LDG.E R9, desc[UR4][R2.64] ;  /* 0x0000000402097981 */ /* 0x000ea2000c1e1900 */
[----:B------:R-:W-:-:S05]  /*0740*/  I2FP.F32.U32 R7, R15 ;  /* 0x0000000f00077245 */ /* 0x000fca0000201000 */
[----:B--2---:R-:W-:-:S05]  /*0750*/  FFMA R7, -R4, R7, R9 ;  /* 0x0000000704077223 */ /* 0x004fca0000000109 */
[----:B------:R-:W-:Y:S01]  /*0760*/  STG.E desc[UR4][R2.64], R7 ;  /* 0x0000000702007986 */ /* 0x000fe2000c101904 */
[----:B------:R-:W-:Y:S05]  /*0770*/  EXIT ;  /* 0x000000000000794d */ /* 0x000fea0003800000 */
.L_x_0:
[----:B------:R-:W-:-:S00]  /*0780*/  BRA `(.L_x_0) ;  /* 0xfffffffc00fc7947 */ /* 0x000fc0000383ffff */
[----:B------:R-:W-:-:S00]  /*0790*/  NOP ;  /* 0x0000000000007918 */ /* 0x000fc00000000000 */
        /* <DEDUP_REMOVED lines=14> */
.L_x_22:


//--------------------- .text._ZN8pygpukit3ops2nn36alibi_compute_bias_causal_f32_kernelEPfPKfii --------------------------
	.section	.text._ZN8pygpukit3ops2nn36alibi_compute_bias_causal_f32_kernelEPfPKfii,"ax",@progbits
	.align	128
        .global         _ZN8pygpukit3ops2nn36alibi_compute_bias_causal_f32_kernelEPfPKfii
        .type           _ZN8pygpukit3ops2nn36alibi_compute_bias_causal_f32_kernelEPfPKfii,@function
        .size           _ZN8pygpukit3ops2nn36alibi_compute_bias_causal_f32_kernelEPfPKfii,(.L_x_23 - _ZN8pygpukit3ops2nn36alibi_compute_bias_causal_f32_kernelEPfPKfii)
        .other          _ZN8pygpukit3ops2nn36alibi_compute_bias_causal_f32_kernelEPfPKfii,@"STO_CUDA_ENTRY STV_DEFAULT"
_ZN8pygpukit3ops2nn36alibi_compute_bias_causal_f32_kernelEPfPKfii:
.text._ZN8pygpukit3ops2nn36alibi_compute_bias_causal_f32_kernelEPfPKfii:
[----:B------:R-:W-:Y:S01]  /*0000*/  LDC R1, c[0x0][0x37c] ;  /* 0x0000df00ff017b82 */ /* 0x000fe20000000800 */
[----:B------:R-:W0:Y:S07]  /*0010*/  S2R R4, SR_TID.X ;  /* 0x0000000000047919 */ /* 0x000e2e0000002100 */
[----:B------:R-:W1:Y:S08]  /*0020*/  LDC.64 R2, c[0x0][0x390] ;  /* 0x0000e400ff027b82 */ /* 0x000e700000000a00 */
[----:B------:R-:W0:Y:S08]  /*0030*/  S2UR UR4, SR_CTAID.X ;  /* 0x00000000000479c3 */ /* 0x000e300000002500 */
[----:B------:R-:W0:Y:S01]  /*0040*/  LDC R5, c[0x0][0x360] ;  /* 0x0000d800ff057b82 */ /* 0x000e220000000800 */
[----:B-1----:R-:W-:-:S02]  /*0050*/  IMAD R0, R2, R2, RZ ;  /* 0x0000000202007224 */ /* 0x002fc400078e02ff */
[----:B0-----:R-:W-:Y:S02]  /*0060*/  IMAD R5, R5, UR4, R4 ;  /* 0x0000000405057c24 */ /* 0x001fe4000f8e0204 */
[----:B------:R-:W-:-:S05]  /*0070*/  IMAD R4, R0, R3, RZ ;  /* 0x0000000300047224 */ /* 0x000fca00078e02ff */
[----:B------:R-:W-:-:S13]  /*0080*/  ISETP.GE.AND P0, PT, R5, R4, PT ;  /* 0x000000040500720c */ /* 0x000fda0003f06270 */
[----:B------:R-:W-:Y:S05]  /*0090*/  @P0 EXIT ;  /* 0x000000000000094d */ /* 0x000fea0003800000 */
[----:B------:R-:W-:Y:S01]  /*00a0*/  IABS R9, R2 ;  /* 0x0000000200097213 */ /* 0x000fe20000000000 */
[----:B------:R-:W0:Y:S01]  /*00b0*/  LDCU.64 UR4, c[0x0][0x358] ;  /* 0x00006b00ff0477ac */ /* 0x000e220008000a00 */
[----:B------:R-:W-:Y:S02]  /*00c0*/  IABS R10, R5 ;  /* 0x00000005000a7213 */ /* 0x000fe40000000000 */
[----:B------:R-:W1:Y:S08]  /*00d0*/  I2F.RP R4, R9 ;  /* 0x0000000900047306 */ /* 0x000e700000209400 */
[----:B-1----:R-:W1:Y:S02]  /*00e0*/  MUFU.RCP R4, R4 ;  /* 0x0000000400047308 */ /* 0x002e640000001000 */
[----:B-1----:R-:W-:-:S06]  /*00f0*/  VIADD R6, R4, 0xffffffe ;  /* 0x0ffffffe04067836 */ /* 0x002fcc0000000000 */
[----:B------:R1:W2:Y:S02]  /*0100*/  F2I.FTZ.U32.TRUNC.NTZ R7, R6 ;  /* 0x0000000600077305 */ /* 0x0002a4000021f000 */
[----:B-1----:R-:W-:Y:S02]  /*0110*/  HFMA2 R6, -RZ, RZ, 0, 0 ;  /* 0x00000000ff067431 */ /* 0x002fe400000001ff */
[----:B--2---:R-:W-:-:S04]  /*0120*/  IMAD.MOV R8, RZ, RZ, -R7 ;  /* 0x000000ffff087224 */ /* 0x004fc800078e0a07 */
[----:B------:R-:W-:-:S04]  /*0130*/  IMAD R3, R8, R9, RZ ;  /* 0x0000000908037224 */ /* 0x000fc800078e02ff */
[----:B------:R-:W-:-:S04]  /*0140*/  IMAD.HI.U32 R8, R7, R3, R6 ;  /* 0x0000000307087227 */ /* 0x000fc800078e0006 */
[----:B------:R-:W-:-:S04]  /*0150*/  IMAD.MOV.U32 R3, RZ, RZ, R10 ;  /* 0x000000ffff037224 */ /* 0x000fc800078e000a */
[----:B------:R-:W-:-:S04]  /*0160*/  IMAD.HI.U32 R7, R8, R3, RZ ;  /* 0x0000000308077227 */ /* 0x000fc800078e00ff */
[----:B------:R-:W-:-:S04]  /*0170*/  IMAD.MOV R4, RZ, RZ, -R7 ;  /* 0x000000ffff047224 */ /* 0x000fc800078e0a07 */
[----:B------:R-:W-:-:S05]  /*0180*/  IMAD R4, R9, R4, R3 ;  /* 0x0000000409047224 */ /* 0x000fca00078e0203 */
[----:B------:R-:W-:-:S13]  /*0190*/  ISETP.GT.U32.AND P2, PT, R9, R4, PT ;  /* 0x000000040900720c */ /* 0x000fda0003f44070 */
[----:B------:R-:W-:Y:S01]  /*01a0*/  @!P2 IADD3 R4, PT, PT, R4, -R9, RZ ;  /* 0x800000090404a210 */ /* 0x000fe20007ffe0ff */
[----:B------:R-:W-:-:S03]  /*01b0*/  @!P2 VIADD R7, R7, 0x1 ;  /* 0x000000010707a836 */ /* 0x000fc60000000000 */
[----:B------:R-:W-:Y:S02]  /*01c0*/  ISETP.GE.U32.AND P1, PT, R4, R9, PT ;  /* 0x000000090400720c */ /* 0x000fe40003f26070 */
[----:B------:R-:W-:-:S04]  /*01d0*/  LOP3.LUT R4, R5, R2, RZ, 0x3c, !PT ;  /* 0x0000000205047212 */ /* 0x000fc800078e3cff */
[----:B------:R-:W-:Y:S02]  /*01e0*/  ISETP.GE.AND P0, PT, R4, RZ, PT ;  /* 0x000000ff0400720c */ /* 0x000fe40003f06270 */
[----:B------:R-:W-:-:S05]  /*01f0*/  LOP3.LUT R4, RZ, R2, RZ, 0x33, !PT ;  /* 0x00000002ff047212 */ /* 0x000fca00078e33ff */
[----:B------:R-:W-:Y:S01]  /*0200*/  @P1 VIADD R7, R7, 0x1 ;  /* 0x0000000107071836 */ /* 0x000fe20000000000 */
[----:B------:R-:W-:-:S05]  /*0210*/  ISETP.NE.AND P1, PT, R2, RZ, PT ;  /* 0x000000ff0200720c */ /* 0x000fca0003f25270 */
[----:B------:R-:W-:-:S04]  /*0220*/  @!P0 IADD3 R7, PT, PT, -R7, RZ, RZ ;  /* 0x000000ff07078210 */ /* 0x000fc80007ffe1ff */
[----:B------:R-:W-:-:S04]  /*0230*/  SEL R7, R4, R7, !P1 ;  /* 0x0000000704077207 */ /* 0x000fc80004800000 */
[----:B------:R-:W-:Y:S02]  /*0240*/  IABS R6, R7 ;  /* 0x0000000700067213 */ /* 0x000fe40000000000 */
[----:B------:R-:W-:Y:S01]  /*0250*/  ISETP.GE.AND P2, PT, R7, RZ, PT ;  /* 0x000000ff0700720c */ /* 0x000fe20003f46270 */
[----:B------:R-:W-:Y:S02]  /*0260*/  IMAD.MOV R7, RZ, RZ, -R7 ;  /* 0x000000ffff077224 */ /* 0x000fe400078e0a07 */
[----:B------:R-:W-:-:S04]  /*0270*/  IMAD.HI.U32 R8, R8, R6, RZ ;  /* 0x0000000608087227 */ /* 0x000fc800078e00ff */
[----:B------:R-:W-:Y:S02]  /*0280*/  IMAD.MOV R8, RZ, RZ, -R8 ;  /* 0x000000ffff087224 */ /* 0x000fe400078e0a08 */
[----:B------:R-:W-:Y:S02]  /*0290*/  IMAD R2, R2, R7, R5 ;  /* 0x0000000702027224 */ /* 0x000fe400078e0205 */
[----:B------:R-:W-:-:S05]  /*02a0*/  IMAD R6, R9, R8, R6 ;  /* 0x0000000809067224 */ /* 0x000fca00078e0206 */
[----:B------:R-:W-:-:S13]  /*02b0*/  ISETP.GT.U32.AND P0, PT, R9, R6, PT ;  /* 0x000000060900720c */ /* 0x000fda0003f04070 */
[----:B------:R-:W-:-:S05]  /*02c0*/  @!P0 IMAD.IADD R6, R6, 0x1, -R9 ;  /* 0x0000000106068824 */ /* 0x000fca00078e0a09 */
[----:B------:R-:W-:-:S13]  /*02d0*/  ISETP.GT.U32.AND P0, PT, R9, R6, PT ;  /* 0x000000060900720c */ /* 0x000fda0003f04070 */
[----:B------:R-:W-:-:S04]  /*02e0*/  @!P0 IADD3 R6, PT, PT, R6, -R9, RZ ;  /* 0x8000000906068210 */ /* 0x000fc80007ffe0ff */
[----:B------:R-:W-:-:S04]  /*02f0*/  @!P2 IADD3 R6, PT, PT, -R6, RZ, RZ ;  /* 0x000000ff0606a210 */ /* 0x000fc80007ffe1ff */
[----:B------:R-:W-:-:S04]  /*0300*/  SEL R7, R4, R6, !P1 ;  /* 0x0000000604077207 */ /* 0x000fc80004800000 */
[----:B------:R-:W-:-:S13]  /*0310*/  ISETP.GE.AND P0, PT, R7, R2, PT ;  /* 0x000000020700720c */ /* 0x000fda0003f06270 */
[----:B0-----:R-:W-:Y:S05]  /*0320*/  @!P0 BRA `(.L_x_1) ;  /* 0x0000000000848947 */ /* 0x001fea0003800000 */
[-C--:B------:R-:W-:Y:S02]  /*0330*/  IABS R10, R0.reuse ;  /* 0x00000000000a7213 */ /* 0x080fe40000000000 */
[----:B------:R-:W-:Y:S02]  /*0340*/  IABS R12, R0 ;  /* 0x00000000000c7213 */ /* 0x000fe40000000000 */
[----:B------:R-:W0:Y:S08]  /*0350*/  I2F.RP R4, R10 ;  /* 0x0000000a00047306 */ /* 0x000e300000209400 */
[----:B0-----:R-:W0:Y:S02]  /*0360*/  MUFU.RCP R4, R4 ;  /* 0x0000000400047308 */ /* 0x001e240000001000 */
[----:B0-----:R-:W-:-:S06]  /*0370*/  VIADD R8, R4, 0xffffffe ;  /* 0x0ffffffe04087836 */ /* 0x001fcc0000000000 */
[----:B------:R0:W1:Y:S02]  /*0380*/  F2I.FTZ.U32.TRUNC.NTZ R9, R8 ;  /* 0x0000000800097305 */ /* 0x000064000021f000 */
[----:B0-----:R-:W-:Y:S01]  /*0390*/  IMAD.MOV.U32 R8, RZ, RZ, RZ ;  /* 0x000000ffff087224 */ /* 0x001fe200078e00ff */
[----:B-1----:R-:W-:-:S05]  /*03a0*/  IADD3 R11, PT, PT, RZ, -R9, RZ ;  /* 0x80000009ff0b7210 */ /* 0x002fca0007ffe0ff */
[----:B------:R-:W-:-:S04]  /*03b0*/  IMAD R11, R11, R10, RZ ;  /* 0x0000000a0b0b7224 */ /* 0x000fc800078e02ff */
[----:B------:R-:W-:Y:S01]  /*03c0*/  IMAD.HI.U32 R6, R9, R11, R8 ;  /* 0x0000000b09067227 */ /* 0x000fe200078e0008 */
[----:B------:R-:W-:-:S05]  /*03d0*/  IADD3 R9, PT, PT, RZ, -R12, RZ ;  /* 0x8000000cff097210 */ /* 0x000fca0007ffe0ff */
[----:B------:R-:W-:-:S04]  /*03e0*/  IMAD.HI.U32 R6, R6, R3, RZ ;  /* 0x0000000306067227 */ /* 0x000fc800078e00ff */
[----:B------:R-:W-:Y:S02]  /*03f0*/  IMAD R3, R6, R9, R3 ;  /* 0x0000000906037224 */ /* 0x000fe400078e0203 */
[----:B------:R-:W0:Y:S03]  /*0400*/  LDC.64 R8, c[0x0][0x388] ;  /* 0x0000e200ff087b82 */ /* 0x000e260000000a00 */
[----:B------:R-:W-:-:S13]  /*0410*/  ISETP.GT.U32.AND P2, PT, R10, R3, PT ;  /* 0x000000030a00720c */ /* 0x000fda0003f44070 */
[----:B------:R-:W-:Y:S01]  /*0420*/  @!P2 IMAD.IADD R3, R3, 0x1, -R10 ;  /* 0x000000010303a824 */ /* 0x000fe200078e0a0a */
[----:B------:R-:W-:Y:S02]  /*0430*/  @!P2 IADD3 R6, PT, PT, R6, 0x1, RZ ;  /* 0x000000010606a810 */ /* 0x000fe40007ffe0ff */
[----:B------:R-:W-:Y:S02]  /*0440*/  ISETP.NE.AND P2, PT, R0, RZ, PT ;  /* 0x000000ff0000720c */ /* 0x000fe40003f45270 */
[----:B------:R-:W-:Y:S02]  /*0450*/  ISETP.GE.U32.AND P0, PT, R3, R10, PT ;  /* 0x0000000a0300720c */ /* 0x000fe40003f06070 */
[----:B------:R-:W-:Y:S01]  /*0460*/  LOP3.LUT R3, R5, R0, RZ, 0x3c, !PT ;  /* 0x0000000005037212 */ /* 0x000fe200078e3cff */
[----:B------:R-:W1:Y:S03]  /*0470*/  LDC.64 R10, c[0x0][0x380] ;  /* 0x0000e000ff0a7b82 */ /* 0x000e660000000a00 */
[----:B------:R-:W-:-:S07]  /*0480*/  ISETP.GE.AND P1, PT, R3, RZ, PT ;  /* 0x000000ff0300720c */ /* 0x000fce0003f26270 */
[----:B------:R-:W-:-:S06]  /*0490*/  @P0 VIADD R6, R6, 0x1 ;  /* 0x0000000106060836 */ /* 0x000fcc0000000000 */
[----:B------:R-:W-:Y:S02]  /*04a0*/  @!P1 IADD3 R6, PT, PT, -R6, RZ, RZ ;  /* 0x000000ff06069210 */ /* 0x000fe40007ffe1ff */
[----:B------:R-:W-:-:S05]  /*04b0*/  @!P2 LOP3.LUT R6, RZ, R0, RZ, 0x33, !PT ;  /* 0x00000000ff06a212 */ /* 0x000fca00078e33ff */
[----:B0-----:R-:W-:-:S06]  /*04c0*/  IMAD.WIDE R8, R6, 0x4, R8 ;  /* 0x0000000406087825 */ /* 0x001fcc00078e0208 */
[----:B------:R-:W2:Y:S01]  /*04d0*/  LDG.E.CONSTANT R8, desc[UR4][R8.64] ;  /* 0x0000000408087981 */ /* 0x000ea2000c1e9900 */
[----:B------:R-:W-:-:S05]  /*04e0*/  IMAD.IADD R2, R7, 0x1, -R2 ;  /* 0x0000000107027824 */ /* 0x000fca00078e0a02 */
[----:B------:R-:W-:Y:S01]  /*04f0*/  I2FP.F32.S32 R7, R2 ;  /* 0x0000000200077245 */ /* 0x000fe20000201400 */
[----:B-1----:R-:W-:-:S04]  /*0500*/  IMAD.WIDE R2, R5, 0x4, R10 ;  /* 0x0000000405027825 */ /* 0x002fc800078e020a */
[----:B--2---:R-:W-:-:S05]  /*0510*/  FMUL R7, R8, -R7 ;  /* 0x8000000708077220 */ /* 0x004fca0000400000 */
[----:B------:R-:W-:Y:S01]  /*0520*/  STG.E desc[UR4][R2.64], R7 ;  /* 0x0000000702007986 */ /* 0x000fe2000c101904 */
[----:B------:R-:W-:Y:S05]  /*0530*/  EXIT ;  /* 0x000000000000794d */ /* 0x000fea0003800000 */
.L_x_1:
[----:B------:R-:W0:Y:S01]  /*0540*/  LDC.64 R2, c[0x0][0x380] ;  /* 0x0000e000ff027b82 */ /* 0x000e220000000a00 */
[----:B------:R-:W-:Y:S01]  /*0550*/  MOV R7, 0xce6e6b28 ;  /* 0xce6e6b2800077802 */ /* 0x000fe20000000f00 */
[----:B0-----:R-:W-:-:S05]  /*0560*/  IMAD.WIDE R2, R5, 0x4, R2 ;  /* 0x0000000405027825 */ /* 0x001fca00078e0202 */
[----:B------:R-:W-:Y:S01]  /*0570*/  STG.E desc[UR4][R2.64], R7 ;  /* 0x0000000702007986 */ /* 0x000fe2000c101904 */
[----:B------:R-:W-:Y:S05]  /*0580*/  EXIT ;  /* 0x000000000000794d */ /* 0x000fea0003800000 */
.L_x_2:
        /* <DEDUP_REMOVED lines=15> */
.L_x_23:


//--------------------- .text._ZN8pygpukit3ops2nn29alibi_compute_bias_f32_kernelEPfPKfii --------------------------
	.section	.text._ZN8pygpukit3ops2nn29alibi_compute_bias_f32_kernelEPfPKfii,"ax",@progbits
	.align	128
        .global         _ZN8pygpukit3ops2nn29alibi_compute_bias_f32_kernelEPfPKfii
        .type           _ZN8pygpukit3ops2nn29alibi_compute_bias_f32_kernelEPfPKfii,@function
        .size           _ZN8pygpukit3ops2nn29alibi_compute_bias_f32_kernelEPfPKfii,(.L_x_24 - _ZN8pygpukit3ops2nn29alibi_compute_bias_f32_kernelEPfPKfii)
        .other          _ZN8pygpukit3ops2nn29alibi_compute_bias_f32_kernelEPfPKfii,@"STO_CUDA_ENTRY STV_DEFAULT"
_ZN8pygpukit3ops2nn29alibi_compute_bias_f32_kernelEPfPKfii:
.text._ZN8pygpukit3ops2nn29alibi_compute_bias_f32_kernelEPfPKfii:
        /* <DEDUP_REMOVED lines=12> */
[-C--:B------:R-:W-:Y:S02]  /*00c0*/  IABS R9, R0.reuse ;  /* 0x0000000000097213 */ /* 0x080fe40000000000 */
[----:B------:R-:W1:Y:S01]  /*00d0*/  I2F.RP R8, R3 ;  /* 0x0000000300087306 */ /* 0x000e620000209400 */
[----:B------:R-:W-:-:S07]  /*00e0*/  IABS R14, R0 ;  /* 0x00000000000e7213 */ /* 0x000fce0000000000 */
[----:B-1----:R-:W1:Y:S02]  /*00f0*/  MUFU.RCP R8, R8 ;  /* 0x0000000800087308 */ /* 0x002e640000001000 */
[----:B-1----:R-:W-:-:S06]  /*0100*/  VIADD R6, R8, 0xffffffe ;  /* 0x0ffffffe08067836 */ /* 0x002fcc0000000000 */
[----:B------:R1:W2:Y:S02]  /*0110*/  F2I.FTZ.U32.TRUNC.NTZ R7, R6 ;  /* 0x0000000600077305 */ /* 0x0002a4000021f000 */
[----:B-1----:R-:W-:Y:S02]  /*0120*/  HFMA2 R6, -RZ, RZ, 0, 0 ;  /* 0x00000000ff067431 */ /* 0x002fe400000001ff */
[----:B--2---:R-:W-:-:S04]  /*0130*/  IMAD.MOV R4, RZ, RZ, -R7 ;  /* 0x000000ffff047224 */ /* 0x004fc800078e0a07 */
[----:B------:R-:W-:Y:S01]  /*0140*/  IMAD R11, R4, R3, RZ ;  /* 0x00000003040b7224 */ /* 0x000fe200078e02ff */
[----:B------:R-:W-:-:S03]  /*0150*/  IABS R4, R5 ;  /* 0x0000000500047213 */ /* 0x000fc60000000000 */
[----:B------:R-:W-:-:S06]  /*0160*/  IMAD.HI.U32 R11, R7, R11, R6 ;  /* 0x0000000b070b7227 */ /* 0x000fcc00078e0006 */
[----:B------:R-:W-:-:S04]  /*0170*/  IMAD.HI.U32 R7, R11, R4, RZ ;  /* 0x000000040b077227 */ /* 0x000fc800078e00ff */
[----:B------:R-:W-:-:S04]  /*0180*/  IMAD.MOV R8, RZ, RZ, -R7 ;  /* 0x000000ffff087224 */ /* 0x000fc800078e0a07 */
[C---:B------:R-:W-:Y:S02]  /*0190*/  IMAD R6, R3.reuse, R8, R4 ;  /* 0x0000000803067224 */ /* 0x040fe400078e0204 */
[----:B------:R-:W-:Y:S01]  /*01a0*/  IMAD.MOV.U32 R8, RZ, RZ, R9 ;  /* 0x000000ffff087224 */ /* 0x000fe200078e0009 */
[----:B------:R-:W-:Y:S02]  /*01b0*/  LOP3.LUT R9, RZ, R2, RZ, 0x33, !PT ;  /* 0x00000002ff097212 */ /* 0x000fe400078e33ff */
[----:B------:R-:W-:Y:S01]  /*01c0*/  ISETP.GT.U32.AND P1, PT, R3, R6, PT ;  /* 0x000000060300720c */ /* 0x000fe20003f24070 */
[----:B------:R-:W1:-:S12]  /*01d0*/  I2F.RP R10, R8 ;  /* 0x00000008000a7306 */ /* 0x000e580000209400 */
[-C--:B------:R-:W-:Y:S01]  /*01e0*/  @!P1 IADD3 R6, PT, PT, R6, -R3.reuse, RZ ;  /* 0x8000000306069210 */ /* 0x080fe20007ffe0ff */
[----:B------:R-:W-:Y:S01]  /*01f0*/  @!P1 VIADD R7, R7, 0x1 ;  /* 0x0000000107079836 */ /* 0x000fe20000000000 */
[----:B------:R-:W-:Y:S01]  /*0200*/  ISETP.NE.AND P1, PT, R2, RZ, PT ;  /* 0x000000ff0200720c */ /* 0x000fe20003f25270 */
[----:B-1----:R-:W1:Y:S01]  /*0210*/  MUFU.RCP R10, R10 ;  /* 0x0000000a000a7308 */ /* 0x002e620000001000 */
[----:B------:R-:W-:Y:S02]  /*0220*/  ISETP.GE.U32.AND P0, PT, R6, R3, PT ;  /* 0x000000030600720c */ /* 0x000fe40003f06070 */
[----:B------:R-:W-:-:S04]  /*0230*/  LOP3.LUT R6, R5, R2, RZ, 0x3c, !PT ;  /* 0x0000000205067212 */ /* 0x000fc800078e3cff */
[----:B------:R-:W-:-:S07]  /*0240*/  ISETP.GE.AND P2, PT, R6, RZ, PT ;  /* 0x000000ff0600720c */ /* 0x000fce0003f46270 */
[----:B------:R-:W-:Y:S02]  /*0250*/  @P0 VIADD R7, R7, 0x1 ;  /* 0x0000000107070836 */ /* 0x000fe40000000000 */
[----:B-1----:R-:W-:-:S03]  /*0260*/  VIADD R6, R10, 0xffffffe ;  /* 0x0ffffffe0a067836 */ /* 0x002fc60000000000 */
[----:B------:R-:W-:Y:S02]  /*0270*/  MOV R12, R7 ;  /* 0x00000007000c7202 */ /* 0x000fe40000000f00 */
[----:B------:R1:W2:Y:S03]  /*0280*/  F2I.FTZ.U32.TRUNC.NTZ R7, R6 ;  /* 0x0000000600077305 */ /* 0x0002a6000021f000 */
[----:B------:R-:W-:-:S05]  /*0290*/  @!P2 IMAD.MOV R12, RZ, RZ, -R12 ;  /* 0x000000ffff0ca224 */ /* 0x000fca00078e0a0c */
[----:B------:R-:W-:Y:S01]  /*02a0*/  SEL R13, R9, R12, !P1 ;  /* 0x0000000c090d7207 */ /* 0x000fe20004800000 */
[----:B-1----:R-:W-:-:S03]  /*02b0*/  HFMA2 R6, -RZ, RZ, 0, 0 ;  /* 0x00000000ff067431 */ /* 0x002fc600000001ff */
[----:B------:R-:W-:Y:S01]  /*02c0*/  IABS R10, R13 ;  /* 0x0000000d000a7213 */ /* 0x000fe20000000000 */
[C---:B------:R-:W-:Y:S01]  /*02d0*/  IMAD R2, R13.reuse, R2, -R5 ;  /* 0x000000020d027224 */ /* 0x040fe200078e0a05 */
[----:B------:R-:W-:Y:S02]  /*02e0*/  ISETP.GE.AND P4, PT, R13, RZ, PT ;  /* 0x000000ff0d00720c */ /* 0x000fe40003f86270 */
[----:B--2---:R-:W-:Y:S01]  /*02f0*/  IADD3 R15, PT, PT, RZ, -R7, RZ ;  /* 0x80000007ff0f7210 */ /* 0x004fe20007ffe0ff */
[----:B------:R-:W-:-:S04]  /*0300*/  IMAD.HI.U32 R11, R11, R10, RZ ;  /* 0x0000000a0b0b7227 */ /* 0x000fc800078e00ff */
[----:B------:R-:W-:Y:S02]  /*0310*/  IMAD.MOV R12, RZ, RZ, -R11 ;  /* 0x000000ffff0c7224 */ /* 0x000fe400078e0a0b */
[----:B------:R-:W-:Y:S02]  /*0320*/  IMAD R11, R15, R8, RZ ;  /* 0x000000080f0b7224 */ /* 0x000fe400078e02ff */
[----:B------:R-:W-:Y:S02]  /*0330*/  IMAD R10, R3, R12, R10 ;  /* 0x0000000c030a7224 */ /* 0x000fe400078e020a */
[----:B------:R-:W-:-:S03]  /*0340*/  IMAD.HI.U32 R7, R7, R11, R6 ;  /* 0x0000000b07077227 */ /* 0x000fc600078e0006 */
[----:B------:R-:W-:Y:S01]  /*0350*/  ISETP.GT.U32.AND P0, PT, R3, R10, PT ;  /* 0x0000000a0300720c */ /* 0x000fe20003f04070 */
[----:B------:R-:W-:Y:S02]  /*0360*/  IMAD.MOV R6, RZ, RZ, -R14 ;  /* 0x000000ffff067224 */ /* 0x000fe400078e0a0e */
[----:B------:R-:W-:-:S04]  /*0370*/  IMAD.HI.U32 R11, R7, R4, RZ ;  /* 0x00000004070b7227 */ /* 0x000fc800078e00ff */
[----:B------:R-:W-:-:S05]  /*0380*/  IMAD R7, R11, R6, R4 ;  /* 0x000000060b077224 */ /* 0x000fca00078e0204 */
[----:B------:R-:W-:Y:S02]  /*0390*/  ISETP.GT.U32.AND P3, PT, R8, R7, PT ;  /* 0x000000070800720c */ /* 0x000fe40003f64070 */
[----:B------:R-:W-:-:S04]  /*03a0*/  @!P0 IADD3 R10, PT, PT, R10, -R3, RZ ;  /* 0x800000030a0a8210 */ /* 0x000fc80007ffe0ff */
[----:B------:R-:W-:-:S07]  /*03b0*/  ISETP.GT.U32.AND P0, PT, R3, R10, PT ;  /* 0x0000000a0300720c */ /* 0x000fce0003f04070 */
[----:B------:R-:W-:Y:S02]  /*03c0*/  @!P3 IMAD.IADD R7, R7, 0x1, -R8 ;  /* 0x000000010707b824 */ /* 0x000fe400078e0a08 */
[----:B------:R-:W-:Y:S01]  /*03d0*/  @!P3 VIADD R11, R11, 0x1 ;  /* 0x000000010b0bb836 */ /* 0x000fe20000000000 */
[----:B------:R-:W-:Y:S02]  /*03e0*/  ISETP.NE.AND P3, PT, R0, RZ, PT ;  /* 0x000000ff0000720c */ /* 0x000fe40003f65270 */
[----:B------:R-:W-:Y:S02]  /*03f0*/  ISETP.GE.U32.AND P2, PT, R7, R8, PT ;  /* 0x000000080700720c */ /* 0x000fe40003f46070 */
[----:B------:R-:W-:Y:S01]  /*0400*/  @!P0 IADD3 R10, PT, PT, R10, -R3, RZ ;  /* 0x800000030a0a8210 */ /* 0x000fe20007ffe0ff */
[----:B------:R-:W1:Y:S01]  /*0410*/  LDC.64 R6, c[0x0][0x388] ;  /* 0x0000e200ff067b82 */ /* 0x000e620000000a00 */
[----:B------:R-:W-:Y:S02]  /*0420*/  LOP3.LUT R3, R5, R0, RZ, 0x3c, !PT ;  /* 0x0000000005037212 */ /* 0x000fe400078e3cff */
[----:B------:R-:W-:-:S02]  /*0430*/  @!P4 IADD3 R10, PT, PT, -R10, RZ, RZ ;  /* 0x000000ff0a0ac210 */ /* 0x000fc40007ffe1ff */
[----:B------:R-:W-:Y:S02]  /*0440*/  ISETP.GE.AND P0, PT, R3, RZ, PT ;  /* 0x000000ff0300720c */ /* 0x000fe40003f06270 */
[----:B------:R-:W-:-:S03]  /*0450*/  SEL R9, R9, R10, !P1 ;  /* 0x0000000a09097207 */ /* 0x000fc60004800000 */
[----:B------:R-:W-:Y:S01]  /*0460*/  @P2 VIADD R11, R11, 0x1 ;  /* 0x000000010b0b2836 */ /* 0x000fe20000000000 */
[----:B------:R-:W-:-:S07]  /*0470*/  IADD3 R9, PT, PT, R9, R2, RZ ;  /* 0x0000000209097210 */ /* 0x000fce0007ffe0ff */
[----:B------:R-:W-:Y:S01]  /*0480*/  @!P0 IMAD.MOV R11, RZ, RZ, -R11 ;  /* 0x000000ffff0b8224 */ /* 0x000fe200078e0a0b */
[----:B------:R-:W-:Y:S02]  /*0490*/  ISETP.GE.AND P0, PT, R9, RZ, PT ;  /* 0x000000ff0900720c */ /* 0x000fe40003f06270 */
[----:B------:R-:W-:-:S05]  /*04a0*/  @!P3 LOP3.LUT R11, RZ, R0, RZ, 0x33, !PT ;  /* 0x00000000ff0bb212 */ /* 0x000fca00078e33ff */
[----:B-1----:R-:W-:-:S06]  /*04b0*/  IMAD.WIDE R6, R11, 0x4, R6 ;  /* 0x000000040b067825 */ /* 0x002fcc00078e0206 */
[----:B0-----:R-:W-:Y:S05]  /*04c0*/  @!P0 BRA `(.L_x_3) ;  /* 0x00000000001c8947 */ /* 0x001fea0003800000 */
[----:B------:R-:W2:Y:S01]  /*04d0*/  LDG.E.CONSTANT R6, desc[UR4][R6.64] ;  /* 0x0000000406067981 */ /* 0x000ea2000c1e9900 */
[----:B------:R-:W0:Y:S01]  /*04e0*/  LDC.64 R2, c[0x0][0x380] ;  /* 0x0000e000ff027b82 */ /* 0x000e220000000a00 */
[----:B------:R-:W-:Y:S01]  /*04f0*/  I2FP.F32.U32 R9, R9 ;  /* 0x0000000900097245 */ /* 0x000fe20000201000 */
[----:B0-----:R-:W-:-:S04]  /*0500*/  IMAD.WIDE R2, R5, 0x4, R2 ;  /* 0x0000000405027825 */ /* 0x001fc800078e0202 */
[----:B--2---:R-:W-:-:S05]  /*0510*/  FMUL R9, R6, -R9 ;  /* 0x8000000906097220 */ /* 0x004fca0000400000 */
[----:B------:R-:W-:Y:S01]  /*0520*/  STG.E desc[UR4][R2.64], R9 ;  /* 0x0000000902007986 */ /* 0x000fe2000c101904 */
[----:B------:R-:W-:Y:S05]  /*0530*/  EXIT ;  /* 0x000000000000794d */ /* 0x000fea0003800000 */
.L_x_3:
[----:B------:R-:W0:Y:S01]  /*0540*/  LDC.64 R2, c[0x0][0x380] ;  /* 0x0000e000ff027b82 */ /* 0x000e220000000a00 */
[----:B------:R-:W-:Y:S01]  /*0550*/  MOV R7, 0xce6e6b28 ;  /* 0xce6e6b2800077802 */ /* 0x000fe20000000f00 */
[----:B0-----:R-:W-:-:S05]  /*0560*/  IMAD.WIDE R2, R5, 0x4, R2 ;  /* 0x0000000405027825 */ /* 0x001fca00078e0202 */
[----:B------:R-:W-:Y:S01]  /*0570*/  STG.E desc[UR4][R2.64], R7 ;  /* 0x0000000702007986 */ /* 0x000fe2000c101904 */
[----:B------:R-:W-:Y:S05]  /*0580*/  EXIT ;  /* 0x000000000000794d */ /* 0x000fea0003800000 */
.L_x_4:
        /* <DEDUP_REMOVED lines=15> */
.L_x_24:


//--------------------- .text._ZN8pygpukit3ops2nn24alibi_init_slopes_kernelEPfi --------------------------
	.section	.text._ZN8pygpukit3ops2nn24alibi_init_slopes_kernelEPfi,"ax",@progbits
	.align	128
        .global         _ZN8pygpukit3ops2nn24alibi_init_slopes_kernelEPfi
        .type           _ZN8pygpukit3ops2nn24alibi_init_slopes_kernelEPfi,@function
        .size           _ZN8pygpukit3ops2nn24alibi_init_slopes_kernelEPfi,(.L_x_21 - _ZN8pygpukit3ops2nn24alibi_init_slopes_kernelEPfi)
        .other          _ZN8pygpukit3ops2nn24alibi_init_slopes_kernelEPfi,@"STO_CUDA_ENTRY STV_DEFAULT"
_ZN8pygpukit3ops2nn24alibi_init_slopes_kernelEPfi:
.text._ZN8pygpukit3ops2nn24alibi_init_slopes_kernelEPfi:
[----:B------:R-:W-:Y:S01]  /*0000*/  LDC R1, c[0x0][0x37c] ;  /* 0x0000df00ff017b82 */ /* 0x000fe20000000800 */
[----:B------:R-:W0:Y:S07]  /*0010*/  S2R R3, SR_TID.X ;  /* 0x0000000000037919 */ /* 0x000e2e0000002100 */
[----:B------:R-:W0:Y:S01]  /*0020*/  S2UR UR4, SR_CTAID.X ;  /* 0x00000000000479c3 */ /* 0x000e220000002500 */
[----:B------:R-:W1:Y:S07]  /*0030*/  LDCU UR5, c[0x0][0x388] ;  /* 0x00007100ff0577ac */ /* 0x000e6e0008000800 */
[----:B------:R-:W0:Y:S02]  /*0040*/  LDC R2, c[0x0][0x360] ;  /* 0x0000d800ff027b82 */ /* 0x000e240000000800 */
[----:B0-----:R-:W-:-:S05]  /*0050*/  IMAD R2, R2, UR4, R3 ;  /* 0x0000000402027c24 */ /* 0x001fca000f8e0203 */
[----:B-1----:R-:W-:-:S13]  /*0060*/  ISETP.GE.AND P0, PT, R2, UR5, PT ;  /* 0x0000000502007c0c */ /* 0x002fda000bf06270 */
[----:B------:R-:W-:Y:S05]  /*0070*/  @P0 EXIT ;  /* 0x000000000000094d */ /* 0x000fea0003800000 */
[----:B------:R-:W-:Y:S01]  /*0080*/  I2FP.F32.S32 R3, UR5 ;  /* 0x0000000500037c45 */ /* 0x000fe20008201400 */
[----:B------:R-:W-:Y:S01]  /*0090*/  VIADD R0, R2, 0x1 ;  /* 0x0000000102007836 */ /* 0x000fe20000000000 */
[----:B------:R-:W-:Y:S02]  /*00a0*/  BSSY.RECONVERGENT B0, `(.L_x_5) ;  /* 0x000000e000007945 */ /* 0x000fe40003800200 */
[----:B------:R-:W0:Y:S02]  /*00b0*/  MUFU.RCP R4, R3 ;  /* 0x0000000300047308 */ /* 0x000e240000001000 */
[----:B------:R-:W-:-:S05]  /*00c0*/  I2FP.F32.S32 R0, R0 ;  /* 0x0000000000007245 */ /* 0x000fca0000201400 */
[----:B------:R-:W-:-:S04]  /*00d0*/  FMUL R0, R0, -8 ;  /* 0xc100000000007820 */ /* 0x000fc80000400000 */
[----:B------:R-:W1:Y:S01]  /*00e0*/  FCHK P0, R0, R3 ;  /* 0x0000000300007302 */ /* 0x000e620000000000 */
[----:B0-----:R-:W-:-:S04]  /*00f0*/  FFMA R5, -R3, R4, 1 ;  /* 0x3f80000003057423 */ /* 0x001fc80000000104 */
[----:B------:R-:W-:-:S04]  /*0100*/  FFMA R5, R4, R5, R4 ;  /* 0x0000000504057223 */ /* 0x000fc80000000004 */
[----:B------:R-:W-:-:S04]  /*0110*/  FFMA R4, R0, R5, RZ ;  /* 0x0000000500047223 */ /* 0x000fc800000000ff */
[----:B------:R-:W-:-:S04]  /*0120*/  FFMA R6, -R3, R4, R0 ;  /* 0x0000000403067223 */ /* 0x000fc80000000100 */
[----:B------:R-:W-:Y:S01]  /*0130*/  FFMA R4, R5, R6, R4 ;  /* 0x0000000605047223 */ /* 0x000fe20000000004 */
[----:B-1----:R-:W-:Y:S06]  /*0140*/  @!P0 BRA `(.L_x_6) ;  /* 0x00000000000c8947 */ /* 0x002fec0003800000 */
[----:B------:R-:W-:-:S07]  /*0150*/  MOV R4, 0x170 ;  /* 0x0000017000047802 */ /* 0x000fce0000000f00 */
[----:B------:R-:W-:Y:S05]  /*0160*/  CALL.REL.NOINC `($__internal_0_$__cuda_sm3x_div_rn_noftz_f32_slowpath) ;  /* 0x0000000000b07944 */ /* 0x000fea0003c00000 */
[----:B------:R-:W-:-:S07]  /*0170*/  IMAD.MOV.U32 R4, RZ, RZ, R0 ;  /* 0x000000ffff047224 */ /* 0x000fce00078e0000 */
.L_x_6:
[----:B------:R-:W-:Y:S05]  /*0180*/  BSYNC.RECONVERGENT B0 ;  /* 0x0000000000007941 */ /* 0x000fea0003800200 */
.L_x_5:
[----:B------:R-:W0:Y:S01]  /*0190*/  LDC.64 R6, c[0x0][0x380] ;  /* 0x0000e000ff067b82 */ /* 0x000e220000000a00 */
[----:B------:R-:W-:Y:S01]  /*01a0*/  FSETP.NEU.AND P0, PT, R4, RZ, PT ;  /* 0x000000ff0400720b */ /* 0x000fe20003f0d000 */
[----:B------:R-:W1:Y:S01]  /*01b0*/  LDCU.64 UR4, c[0x0][0x358] ;  /* 0x00006b00ff0477ac */ /* 0x000e620008000a00 */
[----:B------:R-:W-:Y:S01]  /*01c0*/  BSSY.RECONVERGENT B0, `(.L_x_7) ;  /* 0x0000024000007945 */ /* 0x000fe20003800200 */
[----:B------:R-:W-:Y:S02]  /*01d0*/  IMAD.MOV.U32 R5, RZ, RZ, 0x3f800000 ;  /* 0x3f800000ff057424 */ /* 0x000fe400078e00ff */
[----:B0-----:R-:W-:-:S08]  /*01e0*/  IMAD.WIDE R2, R2, 0x4, R6 ;  /* 0x0000000402027825 */ /* 0x001fd000078e0206 */
[----:B-1----:R-:W-:Y:S05]  /*01f0*/  @!P0 BRA `(.L_x_8) ;  /* 0x0000000000808947 */ /* 0x002fea0003800000 */
[----:B------:R-:W-:Y:S01]  /*0200*/  FFMA R0, RZ, 1.4426950216293334961, RZ ;  /* 0x3fb8aa3bff007823 */ /* 0x000fe200000000ff */
[----:B------:R-:W-:-:S03]  /*0210*/  FSETP.NAN.AND P2, PT, |R4|, |R4|, PT ;  /* 0x400000040400720b */ /* 0x000fc60003f48200 */
[----:B------:R-:W-:-:S04]  /*0220*/  FADD R0, RZ, R0 ;  /* 0x00000000ff007221 */ /* 0x000fc80000000000 */
[----:B------:R-:W-:-:S04]  /*0230*/  FFMA R0, RZ, RZ, R0 ;  /* 0x000000ffff007223 */ /* 0x000fc80000000000 */
[----:B------:R-:W-:-:S04]  /*0240*/  FFMA R0, RZ, RZ, R0 ;  /* 0x000000ffff007223 */ /* 0x000fc80000000000 */
[----:B------:R-:W-:-:S04]  /*0250*/  FADD R5, R0, 1 ;  /* 0x3f80000000057421 */ /* 0x000fc80000000000 */
[C---:B------:R-:W-:Y:S01]  /*0260*/  FMUL R6, R5.reuse, R4 ;  /* 0x0000000405067220 */ /* 0x040fe20000400000 */
[----:B------:R-:W-:-:S03]  /*0270*/  FADD R9, R5, -1 ;  /* 0xbf80000005097421 */ /* 0x000fc60000000000 */
[----:B------:R-:W0:Y:S01]  /*0280*/  FRND R7, R6 ;  /* 0x0000000600077307 */ /* 0x000e220000201000 */
[----:B------:R-:W-:Y:S01]  /*0290*/  FADD R0, R0, -R9 ;  /* 0x8000000900007221 */ /* 0x000fe20000000000 */
[-C--:B------:R-:W-:Y:S01]  /*02a0*/  FFMA R5, R5, R4.reuse, -R6 ;  /* 0x0000000405057223 */ /* 0x080fe20000000806 */
[----:B------:R-:W-:Y:S01]  /*02b0*/  IMAD.MOV.U32 R9, RZ, RZ, 0x391fcb8e ;  /* 0x391fcb8eff097424 */ /* 0x000fe200078e00ff */
[----:B------:R-:W-:Y:S02]  /*02c0*/  FSETP.GT.AND P0, PT, |R6|, 152, PT ;  /* 0x431800000600780b */ /* 0x000fe40003f04200 */
[----:B------:R-:W-:Y:S02]  /*02d0*/  FFMA R5, R0, R4, R5 ;  /* 0x0000000400057223 */ /* 0x000fe40000000005 */
[----:B------:R-:W1:Y:S01]  /*02e0*/  F2I.NTZ R8, R6 ;  /* 0x0000000600087305 */ /* 0x000e620000203100 */
[----:B0-----:R-:W-:Y:S01]  /*02f0*/  FADD R0, R6, -R7 ;  /* 0x8000000706007221 */ /* 0x001fe20000000000 */
[----:B------:R-:W-:-:S03]  /*0300*/  FSETP.GT.AND P1, PT, R7, RZ, PT ;  /* 0x000000ff0700720b */ /* 0x000fc60003f24000 */
[----:B------:R-:W-:-:S04]  /*0310*/  FADD R0, R0, R5 ;  /* 0x0000000500007221 */ /* 0x000fc80000000000 */
[----:B------:R-:W-:-:S04]  /*0320*/  FFMA R5, R0, R9, 0.0013391353422775864601 ;  /* 0x3aaf85ed00057423 */ /* 0x000fc80000000009 */
[----:B------:R-:W-:-:S04]  /*0330*/  FFMA R5, R0, R5, 0.0096188392490148544312 ;  /* 0x3c1d985600057423 */ /* 0x000fc80000000005 */
[----:B------:R-:W-:-:S04]  /*0340*/  FFMA R5, R0, R5, 0.055503588169813156128 ;  /* 0x3d6357bb00057423 */ /* 0x000fc80000000005 */
[----:B------:R-:W-:Y:S01]  /*0350*/  FFMA R7, R0, R5, 0.24022644758224487305 ;  /* 0x3e75fdec00077423 */ /* 0x000fe20000000005 */
[----:B------:R-:W-:Y:S02]  /*0360*/  SEL R5, RZ, 0x83000000, P1 ;  /* 0x83000000ff057807 */ /* 0x000fe40000800000 */
[----:B------:R-:W-:Y:S01]  /*0370*/  FSETP.GEU.AND P1, PT, R6, RZ, PT ;  /* 0x000000ff0600720b */ /* 0x000fe20003f2e000 */
[----:B------:R-:W-:Y:S01]  /*0380*/  FFMA R9, R0, R7, 0.69314718246459960938 ;  /* 0x3f31721800097423 */ /* 0x000fe20000000007 */
[----:B------:R-:W-:Y:S01]  /*0390*/  IADD3 R7, PT, PT, R5, 0x7f000000, RZ ;  /* 0x7f00000005077810 */ /* 0x000fe20007ffe0ff */
[----:B-1----:R-:W-:Y:S01]  /*03a0*/  IMAD R8, R8, 0x800000, -R5 ;  /* 0x0080000008087824 */ /* 0x002fe200078e0a05 */
[----:B------:R-:W-:Y:S01]  /*03b0*/  FSEL R5, RZ, +INF , !P1 ;  /* 0x7f800000ff057808 */ /* 0x000fe20004800000 */
[----:B------:R-:W-:-:S04]  /*03c0*/  FFMA R0, R0, R9, 1 ;  /* 0x3f80000000007423 */ /* 0x000fc80000000009 */
[----:B------:R-:W-:-:S04]  /*03d0*/  FMUL R7, R7, R0 ;  /* 0x0000000007077220 */ /* 0x000fc80000400000 */
[----:B------:R-:W-:Y:S01]  /*03e0*/  @!P0 FMUL R5, R8, R7 ;  /* 0x0000000708058220 */ /* 0x000fe20000400000 */
[----:B------:R-:W-:-:S07]  /*03f0*/  @P2 FADD R5, R4, 2 ;  /* 0x4000000004052421 */ /* 0x000fce0000000000 */
.L_x_8:
[----:B------:R-:W-:Y:S05]  /*0400*/  BSYNC.RECONVERGENT B0 ;  /* 0x0000000000007941 */ /* 0x000fea0003800200 */
.L_x_7:
[----:B------:R-:W-:Y:S01]  /*0410*/  STG.E desc[UR4][R2.64], R5 ;  /* 0x0000000502007986 */ /* 0x000fe2000c101904 */
[----:B------:R-:W-:Y:S05]  /*0420*/  EXIT ;  /* 0x000000000000794d */ /* 0x000fea0003800000 */
        .weak           $__internal_0_$__cuda_sm3x_div_rn_noftz_f32_slowpath
        .type           $__internal_0_$__cuda_sm3x_div_rn_noftz_f32_slowpath,@function
        .size           $__internal_0_$__cuda_sm3x_div_rn_noftz_f32_slowpath,(.L_x_21 - $__internal_0_$__cuda_sm3x_div_rn_noftz_f32_slowpath)
$__internal_0_$__cuda_sm3x_div_rn_noftz_f32_slowpath:
[--C-:B------:R-:W-:Y:S01]  /*0430*/  SHF.R.U32.HI R6, RZ, 0x17, R3.reuse ;  /* 0x00000017ff067819 */ /* 0x100fe20000011603 */
[----:B------:R-:W-:Y:S01]  /*0440*/  BSSY.RECONVERGENT B1, `(.L_x_9) ;  /* 0x0000064000017945 */ /* 0x000fe20003800200 */
[----:B------:R-:W-:Y:S01]  /*0450*/  SHF.R.U32.HI R5, RZ, 0x17, R0 ;  /* 0x00000017ff057819 */ /* 0x000fe20000011600 */
[----:B------:R-:W-:Y:S01]  /*0460*/  IMAD.MOV.U32 R8, RZ, RZ, R3 ;  /* 0x000000ffff087224 */ /* 0x000fe200078e0003 */
[----:B------:R-:W-:Y:S02]  /*0470*/  LOP3.LUT R6, R6, 0xff, RZ, 0xc0, !PT ;  /* 0x000000ff06067812 */ /* 0x000fe400078ec0ff */
[----:B------:R-:W-:Y:S02]  /*0480*/  LOP3.LUT R5, R5, 0xff, RZ, 0xc0, !PT ;  /* 0x000000ff05057812 */ /* 0x000fe400078ec0ff */
[----:B------:R-:W-:Y:S01]  /*0490*/  MOV R7, R0 ;  /* 0x0000000000077202 */ /* 0x000fe20000000f00 */
[----:B------:R-:W-:Y:S02]  /*04a0*/  VIADD R11, R6, 0xffffffff ;  /* 0xffffffff060b7836 */ /* 0x000fe40000000000 */
[----:B------:R-:W-:-:S03]  /*04b0*/  VIADD R10, R5, 0xffffffff ;  /* 0xffffffff050a7836 */ /* 0x000fc60000000000 */
[----:B------:R-:W-:-:S04]  /*04c0*/  ISETP.GT.U32.AND P0, PT, R11, 0xfd, PT ;  /* 0x000000fd0b00780c */ /* 0x000fc80003f04070 */
[----:B------:R-:W-:-:S13]  /*04d0*/  ISETP.GT.U32.OR P0, PT, R10, 0xfd, P0 ;  /* 0x000000fd0a00780c */ /* 0x000fda0000704470 */
[----:B------:R-:W-:Y:S01]  /*04e0*/  @!P0 IMAD.MOV.U32 R9, RZ, RZ, RZ ;  /* 0x000000ffff098224 */ /* 0x000fe200078e00ff */
[----:B------:R-:W-:Y:S06]  /*04f0*/  @!P0 BRA `(.L_x_10) ;  /* 0x00000000005c8947 */ /* 0x000fec0003800000 */
[----:B------:R-:W-:Y:S02]  /*0500*/  FSETP.GTU.FTZ.AND P0, PT, |R0|, +INF , PT ;  /* 0x7f8000000000780b */ /* 0x000fe40003f1c200 */
[----:B------:R-:W-:-:S04]  /*0510*/  FSETP.GTU.FTZ.AND P1, PT, |R3|, +INF , PT ;  /* 0x7f8000000300780b */ /* 0x000fc80003f3c200 */
[----:B------:R-:W-:-:S13]  /*0520*/  PLOP3.LUT P0, PT, P0, P1, PT, 0xf8, 0x8f ;  /* 0x00000000008f781c */ /* 0x000fda0000703f70 */
[----:B------:R-:W-:Y:S05]  /*0530*/  @P0 BRA `(.L_x_11) ;  /* 0x00000004004c0947 */ /* 0x000fea0003800000 */
[----:B------:R-:W-:-:S13]  /*0540*/  LOP3.LUT P0, RZ, R8, 0x7fffffff, R7, 0xc8, !PT ;  /* 0x7fffffff08ff7812 */ /* 0x000fda000780c807 */
[----:B------:R-:W-:Y:S05]  /*0550*/  @!P0 BRA `(.L_x_12) ;  /* 0x00000004003c8947 */ /* 0x000fea0003800000 */
[C---:B------:R-:W-:Y:S02]  /*0560*/  FSETP.NEU.FTZ.AND P2, PT, |R0|.reuse, +INF , PT ;  /* 0x7f8000000000780b */ /* 0x040fe40003f5d200 */
[----:B------:R-:W-:Y:S02]  /*0570*/  FSETP.NEU.FTZ.AND P1, PT, |R3|, +INF , PT ;  /* 0x7f8000000300780b */ /* 0x000fe40003f3d200 */
[----:B------:R-:W-:-:S11]  /*0580*/  FSETP.NEU.FTZ.AND P0, PT, |R0|, +INF , PT ;  /* 0x7f8000000000780b */ /* 0x000fd60003f1d200 */
[----:B------:R-:W-:Y:S05]  /*0590*/  @!P1 BRA !P2, `(.L_x_12) ;  /* 0x00000004002c9947 */ /* 0x000fea0005000000 */
[----:B------:R-:W-:-:S04]  /*05a0*/  LOP3.LUT P2, RZ, R7, 0x7fffffff, RZ, 0xc0, !PT ;  /* 0x7fffffff07ff7812 */ /* 0x000fc8000784c0ff */
[----:B------:R-:W-:-:S13]  /*05b0*/  PLOP3.LUT P1, PT, P1, P2, PT, 0x2f, 0xf2 ;  /* 0x0000000000f2781c */ /* 0x000fda0000f24577 */
[----:B------:R-:W-:Y:S05]  /*05c0*/  @P1 BRA `(.L_x_13) ;  /* 0x0000000400181947 */ /* 0x000fea0003800000 */
[----:B------:R-:W-:-:S04]  /*05d0*/  LOP3.LUT P1, RZ, R8, 0x7fffffff, RZ, 0xc0, !PT ;  /* 0x7fffffff08ff7812 */ /* 0x000fc8000782c0ff */
[----:B------:R-:W-:-:S13]  /*05e0*/  PLOP3.LUT P0, PT, P0, P1, PT, 0x2f, 0xf2 ;  /* 0x0000000000f2781c */ /* 0x000fda0000702577 */
[----:B------:R-:W-:Y:S05]  /*05f0*/  @P0 BRA `(.L_x_14) ;  /* 0x0000000400000947 */ /* 0x000fea0003800000 */
[----:B------:R-:W-:Y:S02]  /*0600*/  ISETP.GE.AND P0, PT, R10, RZ, PT ;  /* 0x000000ff0a00720c */ /* 0x000fe40003f06270 */
[----:B------:R-:W-:-:S11]  /*0610*/  ISETP.GE.AND P1, PT, R11, RZ, PT ;  /* 0x000000ff0b00720c */ /* 0x000fd60003f26270 */
[----:B------:R-:W-:Y:S01]  /*0620*/  @P0 IMAD.MOV.U32 R9, RZ, RZ, RZ ;  /* 0x000000ffff090224 */ /* 0x000fe200078e00ff */
[----:B------:R-:W-:Y:S01]  /*0630*/  @!P0 MOV R9, 0xffffffc0 ;  /* 0xffffffc000098802 */ /* 0x000fe20000000f00 */
[----:B------:R-:W-:Y:S01]  /*0640*/  @!P0 FFMA R7, R0, 1.84467440737095516160e+19, RZ ;  /* 0x5f80000000078823 */ /* 0x000fe200000000ff */
[----:B------:R-:W-:-:S03]  /*0650*/  @!P1 FFMA R8, R3, 1.84467440737095516160e+19, RZ ;  /* 0x5f80000003089823 */ /* 0x000fc600000000ff */
[----:B------:R-:W-:-:S07]  /*0660*/  @!P1 VIADD R9, R9, 0x40 ;  /* 0x0000004009099836 */ /* 0x000fce0000000000 */
.L_x_10:
[----:B------:R-:W-:Y:S01]  /*0670*/  LEA R3, R6, 0xc0800000, 0x17 ;  /* 0xc080000006037811 */ /* 0x000fe200078eb8ff */
[----:B------:R-:W-:Y:S01]  /*0680*/  VIADD R5, R5, 0xffffff81 ;  /* 0xffffff8105057836 */ /* 0x000fe20000000000 */
[----:B------:R-:W-:Y:S03]  /*0690*/  BSSY.RECONVERGENT B2, `(.L_x_15) ;  /* 0x0000035000027945 */ /* 0x000fe60003800200 */
[----:B------:R-:W-:Y:S01]  /*06a0*/  IMAD.IADD R3, R8, 0x1, -R3 ;  /* 0x0000000108037824 */ /* 0x000fe200078e0a03 */
[C---:B------:R-:W-:Y:S01]  /*06b0*/  IADD3 R6, PT, PT, R5.reuse, 0x7f, -R6 ;  /* 0x0000007f05067810 */ /* 0x040fe20007ffe806 */
[----:B------:R-:W-:Y:S02]  /*06c0*/  IMAD R0, R5, -0x800000, R7 ;  /* 0xff80000005007824 */ /* 0x000fe400078e0207 */
[----:B------:R-:W0:Y:S01]  /*06d0*/  MUFU.RCP R8, R3 ;  /* 0x0000000300087308 */ /* 0x000e220000001000 */
[----:B------:R-:W-:Y:S01]  /*06e0*/  FADD.FTZ R11, -R3, -RZ ;  /* 0x800000ff030b7221 */ /* 0x000fe20000010100 */
[----:B------:R-:W-:-:S03]  /*06f0*/  IADD3 R6, PT, PT, R6, R9, RZ ;  /* 0x0000000906067210 */ /* 0x000fc60007ffe0ff */
[----:B0-----:R-:W-:-:S04]  /*0700*/  FFMA R13, R8, R11, 1 ;  /* 0x3f800000080d7423 */ /* 0x001fc8000000000b */
[----:B------:R-:W-:-:S04]  /*0710*/  FFMA R10, R8, R13, R8 ;  /* 0x0000000d080a7223 */ /* 0x000fc80000000008 */
[----:B------:R-:W-:-:S04]  /*0720*/  FFMA R7, R0, R10, RZ ;  /* 0x0000000a00077223 */ /* 0x000fc800000000ff */
[----:B------:R-:W-:-:S04]  /*0730*/  FFMA R8, R11, R7, R0 ;  /* 0x000000070b087223 */ /* 0x000fc80000000000 */
[----:B------:R-:W-:-:S04]  /*0740*/  FFMA R7, R10, R8, R7 ;  /* 0x000000080a077223 */ /* 0x000fc80000000007 */
[----:B------:R-:W-:-:S04]  /*0750*/  FFMA R8, R11, R7, R0 ;  /* 0x000000070b087223 */ /* 0x000fc80000000000 */
[----:B------:R-:W-:-:S05]  /*0760*/  FFMA R0, R10, R8, R7 ;  /* 0x000000080a007223 */ /* 0x000fca0000000007 */
[----:B------:R-:W-:-:S04]  /*0770*/  SHF.R.U32.HI R3, RZ, 0x17, R0 ;  /* 0x00000017ff037819 */ /* 0x000fc80000011600 */
[----:B------:R-:W-:-:S05]  /*0780*/  LOP3.LUT R3, R3, 0xff, RZ, 0xc0, !PT ;  /* 0x000000ff03037812 */ /* 0x000fca00078ec0ff */
[----:B------:R-:W-:-:S04]  /*0790*/  IMAD.IADD R9, R3, 0x1, R6 ;  /* 0x0000000103097824 */ /* 0x000fc800078e0206 */
[----:B------:R-:W-:-:S05]  /*07a0*/  VIADD R3, R9, 0xffffffff ;  /* 0xffffffff09037836 */ /* 0x000fca0000000000 */
[----:B------:R-:W-:-:S13]  /*07b0*/  ISETP.GE.U32.AND P0, PT, R3, 0xfe, PT ;  /* 0x000000fe0300780c */ /* 0x000fda0003f06070 */
[----:B------:R-:W-:Y:S05]  /*07c0*/  @!P0 BRA `(.L_x_16) ;  /* 0x0000000000808947 */ /* 0x000fea0003800000 */
[----:B------:R-:W-:-:S13]  /*07d0*/  ISETP.GT.AND P0, PT, R9, 0xfe, PT ;  /* 0x000000fe0900780c */ /* 0x000fda0003f04270 */
[----:B------:R-:W-:Y:S05]  /*07e0*/  @P0 BRA `(.L_x_17) ;  /* 0x00000000006c0947 */ /* 0x000fea0003800000 */
[----:B------:R-:W-:-:S13]  /*07f0*/  ISETP.GE.AND P0, PT, R9, 0x1, PT ;  /* 0x000000010900780c */ /* 0x000fda0003f06270 */
[----:B------:R-:W-:Y:S05]  /*0800*/  @P0 BRA `(.L_x_18) ;  /* 0x0000000000740947 */ /* 0x000fea0003800000 */
[----:B------:R-:W-:Y:S02]  /*0810*/  ISETP.GE.AND P0, PT, R9, -0x18, PT ;  /* 0xffffffe80900780c */ /* 0x000fe40003f06270 */
[----:B------:R-:W-:-:S11]  /*0820*/  LOP3.LUT R0, R0, 0x80000000, RZ, 0xc0, !PT ;  /* 0x8000000000007812 */ /* 0x000fd600078ec0ff */
[----:B------:R-:W-:Y:S05]  /*0830*/  @!P0 BRA `(.L_x_18) ;  /* 0x0000000000688947 */ /* 0x000fea0003800000 */
[CCC-:B------:R-:W-:Y:S01]  /*0840*/  FFMA.RZ R3, R10.reuse, R8.reuse, R7.reuse ;  /* 0x000000080a037223 */ /* 0x1c0fe2000000c007 */
[CCC-:B------:R-:W-:Y:S01]  /*0850*/  FFMA.RM R6, R10.reuse, R8.reuse, R7.reuse ;  /* 0x000000080a067223 */ /* 0x1c0fe20000004007 */
[C---:B------:R-:W-:Y:S02]  /*0860*/  ISETP.NE.AND P2, PT, R9.reuse, RZ, PT ;  /* 0x000000ff0900720c */ /* 0x040fe40003f45270 */
[----:B------:R-:W-:Y:S02]  /*0870*/  ISETP.NE.AND P1, PT, R9, RZ, PT ;  /* 0x000000ff0900720c */ /* 0x000fe40003f25270 */
[----:B------:R-:W-:Y:S01]  /*0880*/  LOP3.LUT R5, R3, 0x7fffff, RZ, 0xc0, !PT ;  /* 0x007fffff03057812 */ /* 0x000fe200078ec0ff */
[----:B------:R-:W-:Y:S01]  /*0890*/  FFMA.RP R3, R10, R8, R7 ;  /* 0x000000080a037223 */ /* 0x000fe20000008007 */
[----:B------:R-:W-:Y:S01]  /*08a0*/  IADD3 R8, PT, PT, R9, 0x20, RZ ;  /* 0x0000002009087810 */ /* 0x000fe20007ffe0ff */
[----:B------:R-:W-:Y:S01]  /*08b0*/  IMAD.MOV R7, RZ, RZ, -R9 ;  /* 0x000000ffff077224 */ /* 0x000fe200078e0a09 */
[----:B------:R-:W-:-:S02]  /*08c0*/  LOP3.LUT R5, R5, 0x800000, RZ, 0xfc, !PT ;  /* 0x0080000005057812 */ /* 0x000fc400078efcff */
[----:B------:R-:W-:Y:S02]  /*08d0*/  FSETP.NEU.FTZ.AND P0, PT, R3, R6, PT ;  /* 0x000000060300720b */ /* 0x000fe40003f1d000 */
[----:B------:R-:W-:Y:S02]  /*08e0*/  SHF.L.U32 R8, R5, R8, RZ ;  /* 0x0000000805087219 */ /* 0x000fe400000006ff */
[----:B------:R-:W-:Y:S02]  /*08f0*/  SEL R6, R7, RZ, P2 ;  /* 0x000000ff07067207 */ /* 0x000fe40001000000 */
[----:B------:R-:W-:Y:S02]  /*0900*/  ISETP.NE.AND P1, PT, R8, RZ, P1 ;  /* 0x000000ff0800720c */ /* 0x000fe40000f25270 */
[----:B------:R-:W-:Y:S02]  /*0910*/  SHF.R.U32.HI R6, RZ, R6, R5 ;  /* 0x00000006ff067219 */ /* 0x000fe40000011605 */
[----:B------:R-:W-:-:S02]  /*0920*/  PLOP3.LUT P0, PT, P0, P1, PT, 0xf8, 0x8f ;  /* 0x00000000008f781c */ /* 0x000fc40000703f70 */
[----:B------:R-:W-:Y:S02]  /*0930*/  SHF.R.U32.HI R8, RZ, 0x1, R6 ;  /* 0x00000001ff087819 */ /* 0x000fe40000011606 */
[----:B------:R-:W-:-:S04]  /*0940*/  SEL R3, RZ, 0x1, !P0 ;  /* 0x00000001ff037807 */ /* 0x000fc80004000000 */
[----:B------:R-:W-:-:S04]  /*0950*/  LOP3.LUT R3, R3, 0x1, R8, 0xf8, !PT ;  /* 0x0000000103037812 */ /* 0x000fc800078ef808 */
[----:B------:R-:W-:-:S05]  /*0960*/  LOP3.LUT R3, R3, R6, RZ, 0xc0, !PT ;  /* 0x0000000603037212 */ /* 0x000fca00078ec0ff */
[----:B------:R-:W-:-:S05]  /*0970*/  IMAD.IADD R3, R8, 0x1, R3 ;  /* 0x0000000108037824 */ /* 0x000fca00078e0203 */
[----:B------:R-:W-:Y:S01]  /*0980*/  LOP3.LUT R0, R3, R0, RZ, 0xfc, !PT ;  /* 0x0000000003007212 */ /* 0x000fe200078efcff */
[----:B------:R-:W-:Y:S06]  /*0990*/  BRA `(.L_x_18) ;  /* 0x0000000000107947 */ /* 0x000fec0003800000 */
.L_x_17:
[----:B------:R-:W-:-:S04]  /*09a0*/  LOP3.LUT R0, R0, 0x80000000, RZ, 0xc0, !PT ;  /* 0x8000000000007812 */ /* 0x000fc800078ec0ff */
[----:B------:R-:W-:Y:S01]  /*09b0*/  LOP3.LUT R0, R0, 0x7f800000, RZ, 0xfc, !PT ;  /* 0x7f80000000007812 */ /* 0x000fe200078efcff */
[----:B------:R-:W-:Y:S06]  /*09c0*/  BRA `(.L_x_18) ;  /* 0x0000000000047947 */ /* 0x000fec0003800000 */
.L_x_16:
[----:B------:R-:W-:-:S07]  /*09d0*/  LEA R0, R6, R0, 0x17 ;  /* 0x0000000006007211 */ /* 0x000fce00078eb8ff */
.L_x_18:
[----:B------:R-:W-:Y:S05]  /*09e0*/  BSYNC.RECONVERGENT B2 ;  /* 0x0000000000027941 */ /* 0x000fea0003800200 */
.L_x_15:
[----:B------:R-:W-:Y:S05]  /*09f0*/  BRA `(.L_x_19) ;  /* 0x0000000000207947 */ /* 0x000fea0003800000 */
.L_x_14:
[----:B------:R-:W-:-:S04]  /*0a00*/  LOP3.LUT R0, R8, 0x80000000, R7, 0x48, !PT ;  /* 0x8000000008007812 */ /* 0x000fc800078e4807 */
[----:B------:R-:W-:Y:S01]  /*0a10*/  LOP3.LUT R0, R0, 0x7f800000, RZ, 0xfc, !PT ;  /* 0x7f80000000007812 */ /* 0x000fe200078efcff */
[----:B------:R-:W-:Y:S06]  /*0a20*/  BRA `(.L_x_19) ;  /* 0x0000000000147947 */ /* 0x000fec0003800000 */
.L_x_13:
[----:B------:R-:W-:Y:S01]  /*0a30*/  LOP3.LUT R0, R8, 0x80000000, R7, 0x48, !PT ;  /* 0x8000000008007812 */ /* 0x000fe200078e4807 */
[----:B------:R-:W-:Y:S06]  /*0a40*/  BRA `(.L_x_19) ;  /* 0x00000000000c7947 */ /* 0x000fec0003800000 */
.L_x_12:
[----:B------:R-:W0:Y:S01]  /*0a50*/  MUFU.RSQ R0, -QNAN ;  /* 0xffc0000000007908 */ /* 0x000e220000001400 */
[----:B------:R-:W-:Y:S05]  /*0a60*/  BRA `(.L_x_19) ;  /* 0x0000000000047947 */ /* 0x000fea0003800000 */
.L_x_11:
[----:B------:R-:W-:-:S07]  /*0a70*/  FADD.FTZ R0, R0, R3 ;  /* 0x0000000300007221 */ /* 0x000fce0000010000 */
.L_x_19:
[----:B------:R-:W-:Y:S05]  /*0a80*/  BSYNC.RECONVERGENT B1 ;  /* 0x0000000000017941 */ /* 0x000fea0003800200 */
.L_x_9:
[----:B------:R-:W-:-:S04]  /*0a90*/  IMAD.MOV.U32 R5, RZ, RZ, 0x0 ;  /* 0x00000000ff057424 */ /* 0x000fc800078e00ff */
[----:B0-----:R-:W-:Y:S05]  /*0aa0*/  RET.REL.NODEC R4 `(_ZN8pygpukit3ops2nn24alibi_init_slopes_kernelEPfi) ;  /* 0xfffffff404547950 */ /* 0x001fea0003c3ffff */
.L_x_20:
        /* <DEDUP_REMOVED lines=13> */
.L_x_21:


//--------------------- .nv.shared.reserved.0     --------------------------
	.section	.nv.shared.reserved.0,"aw",@nobits
	.weak		__nv_reservedSMEM_offset_0_alias
	.size		__nv_reservedSMEM_offset_0_alias, 0, 64
	.other		__nv_reservedSMEM_offset_0_alias,@"STO_CUDA_RESERVED_SHARED STV_DEFAULT"
__nv_reservedSMEM_offset_0_alias:
	.zero		0
	.zero		64


//--------------------- .nv.constant0._ZN8pygpukit3ops2nn25alibi_add_bias_f32_kernelEPfPKfiiiii --------------------------
	.section	.nv.constant0._ZN8pygpukit3ops2nn25alibi_add_bias_f32_kernelEPfPKfiiiii,"a",@progbits
	.sectionflags	@""
	.align	4
.nv.constant0._ZN8pygpukit3ops2nn25alibi_add_bias_f32_kernelEPfPKfiiiii:
	.zero		932


//--------------------- .nv.constant0._ZN8pygpukit3ops2nn36alibi_compute_bias_causal_f32_kernelEPfPKfii --------------------------
	.section	.nv.constant0._ZN8pygpukit3ops2nn36alibi_compute_bias_causal_f32_kernelEPfPKfii,"a",@progbits
	.sectionflags	@""
	.align	4
.nv.constant0._ZN8pygpukit3ops2nn36alibi_compute_bias_causal_f32_kernelEPfPKfii:
	.zero		920


//--------------------- .nv.constant0._ZN8pygpukit3ops2nn29alibi_compute_bias_f32_kernelEPfPKfii --------------------------
	.section	.nv.constant0._ZN8pygpukit3ops2nn29alibi_compute_bias_f32_kernelEPfPKfii,"a",@progbits
	.sectionflags	@""
	.align	4
.nv.constant0._ZN8pygpukit3ops2nn29alibi_compute_bias_f32_kernelEPfPKfii:
	.zero		920


//--------------------- .nv.constant0._ZN8pygpukit3ops2nn24alibi_init_slopes_kernelEPfi --------------------------
	.section	.nv.constant0._ZN8pygpukit3ops2nn24alibi_init_slopes_kernelEPfi,"a",@progbits
	.sectionflags	@""
	.align	4
.nv.constant0._ZN8pygpukit3ops2nn24alibi_init_slopes_kernelEPfi:
	.zero		908


//--------------------- SYMBOLS --------------------------

	.type		.nv.reservedSmem.offset0,@object
	.size		.nv.reservedSmem.offset0,0x4
